	.target	sm_100a

	.elftype	@"ET_EXEC"


//--------------------- .note.nv.tkinfo           --------------------------
	.section	.note.nv.tkinfo,"",@"SHT_NOTE"
	.sectionflags	@"SHF_NOTE_NV_TKINFO"
	.tkinfo
        /*0018*/ 	.word	0x00000081
        /*0030*/ 	.string	""
        /*0030*/ 	.string	"ptxas-blackwell"
        /*0030*/ 	.string	"Cuda compilation tools, release 12.9, V12.9.86"
        /*0030*/ 	.string	"Build cuda_12.9.r12.9/compiler.36037853_0"
        /*0030*/ 	.string	"-v  -suppress-debug-info  -lineinfo  -arch sm_100a "



//--------------------- .note.nv.cuver            --------------------------
	.section	.note.nv.cuver,"",@"SHT_NOTE"
	.sectionflags	@"SHF_NOTE_NV_CUVER"
        /*0018*/ 	.short	0x0001
        /*001a*/ 	.short	0x0064
        /*001c*/ 	.short	0x0001
        /*001e*/ 	.short	0x0000
        /*0020*/ 	.short	0x0001
        /*0022*/ 	.short	0x0000


//--------------------- .nv.info                  --------------------------
	.section	.nv.info,"",@"SHT_CUDA_INFO"
	.align	4


	//----- nvinfo : EIATTR_REGCOUNT
	.align		4
        /*0000*/ 	.byte	0x04, 0x2f
        /*0002*/ 	.short	(.L_4 - .L_3)
	.align		4
.L_3:
        /*0004*/ 	.word	index@(gluon_tcgen05)
        /*0008*/ 	.word	0x000000aa


	//----- nvinfo : EIATTR_FRAME_SIZE
	.align		4
.L_4:
        /*000c*/ 	.byte	0x04, 0x11
        /*000e*/ 	.short	(.L_6 - .L_5)
	.align		4
.L_5:
        /*0010*/ 	.word	index@($__internal_2_$__cuda_sm10x_tcgen05_guardrail_trap_unallocated_columns_being_dealloced)
        /*0014*/ 	.word	0x00000000


	//----- nvinfo : EIATTR_FRAME_SIZE
	.align		4
.L_6:
        /*0018*/ 	.byte	0x04, 0x11
        /*001a*/ 	.short	(.L_8 - .L_7)
	.align		4
.L_7:
        /*001c*/ 	.word	index@($__internal_1_$__cuda_sm10x_tcgen05_guardrail_trap_phase_invalid_during_alloc)
        /*0020*/ 	.word	0x00000000


	//----- nvinfo : EIATTR_FRAME_SIZE
	.align		4
.L_8:
        /*0024*/ 	.byte	0x04, 0x11
        /*0026*/ 	.short	(.L_10 - .L_9)
	.align		4
.L_9:
        /*0028*/ 	.word	index@($__internal_0_$__cuda_sm10x_tcgen05_guardrail_trap_col_being_dealloced_not_returned_by_alloc)
        /*002c*/ 	.word	0x00000000


	//----- nvinfo : EIATTR_FRAME_SIZE
	.align		4
.L_10:
        /*0030*/ 	.byte	0x04, 0x11
        /*0032*/ 	.short	(.L_12 - .L_11)
	.align		4
.L_11:
        /*0034*/ 	.word	index@(gluon_tcgen05)
        /*0038*/ 	.word	0x00000000


	//----- nvinfo : EIATTR_MIN_STACK_SIZE
	.align		4
.L_12:
        /*003c*/ 	.byte	0x04, 0x12
        /*003e*/ 	.short	(.L_14 - .L_13)
	.align		4
.L_13:
        /*0040*/ 	.word	index@(gluon_tcgen05)
        /*0044*/ 	.word	0x00000000
.L_14:


//--------------------- .nv.info.gluon_tcgen05    --------------------------
	.section	.nv.info.gluon_tcgen05,"",@"SHT_CUDA_INFO"
	.sectionflags	@""
	.align	4


	//----- nvinfo : EIATTR_CUDA_API_VERSION
	.align		4
        /*0000*/ 	.byte	0x04, 0x37
        /*0002*/ 	.short	(.L_16 - .L_15)
.L_15:
        /*0004*/ 	.word	0x00000081


	//----- nvinfo : EIATTR_KPARAM_INFO
	.align		4
.L_16:
        /*0008*/ 	.byte	0x04, 0x17
        /*000a*/ 	.short	(.L_18 - .L_17)
.L_17:
        /*000c*/ 	.word	0x00000000
        /*0010*/ 	.short	0x000a
        /*0012*/ 	.short	0x0048
        /*0014*/ 	.byte	0x00, 0xf4, 0x21, 0x00


	//----- nvinfo : EIATTR_KPARAM_INFO
	.align		4
.L_18:
        /*0018*/ 	.byte	0x04, 0x17
        /*001a*/ 	.short	(.L_20 - .L_19)
.L_19:
        /*001c*/ 	.word	0x00000000
        /*0020*/ 	.short	0x0009
        /*0022*/ 	.short	0x0040
        /*0024*/ 	.byte	0x00, 0xf4, 0x21, 0x00


	//----- nvinfo : EIATTR_KPARAM_INFO
	.align		4
.L_20:
        /*0028*/ 	.byte	0x04, 0x17
        /*002a*/ 	.short	(.L_22 - .L_21)
.L_21:
        /*002c*/ 	.word	0x00000000
        /*0030*/ 	.short	0x0008
        /*0032*/ 	.short	0x0038
        /*0034*/ 	.byte	0x00, 0xf0, 0x21, 0x00


	//----- nvinfo : EIATTR_KPARAM_INFO
	.align		4
.L_22:
        /*0038*/ 	.byte	0x04, 0x17
        /*003a*/ 	.short	(.L_24 - .L_23)
.L_23:
        /*003c*/ 	.word	0x00000000
        /*0040*/ 	.short	0x0007
        /*0042*/ 	.short	0x0030
        /*0044*/ 	.byte	0x00, 0xf0, 0x21, 0x00


	//----- nvinfo : EIATTR_KPARAM_INFO
	.align		4
.L_24:
        /*0048*/ 	.byte	0x04, 0x17
        /*004a*/ 	.short	(.L_26 - .L_25)
.L_25:
        /*004c*/ 	.word	0x00000000
        /*0050*/ 	.short	0x0006
        /*0052*/ 	.short	0x0028
        /*0054*/ 	.byte	0x00, 0xf0, 0x21, 0x00


	//----- nvinfo : EIATTR_KPARAM_INFO
	.align		4
.L_26:
        /*0058*/ 	.byte	0x04, 0x17
        /*005a*/ 	.short	(.L_28 - .L_27)
.L_27:
        /*005c*/ 	.word	0x00000000
        /*0060*/ 	.short	0x0005
        /*0062*/ 	.short	0x0020
        /*0064*/ 	.byte	0x00, 0xf0, 0x11, 0x00


	//----- nvinfo : EIATTR_KPARAM_INFO
	.align		4
.L_28:
        /*0068*/ 	.byte	0x04, 0x17
        /*006a*/ 	.short	(.L_30 - .L_29)
.L_29:
        /*006c*/ 	.word	0x00000000
        /*0070*/ 	.short	0x0004
        /*0072*/ 	.short	0x001c
        /*0074*/ 	.byte	0x00, 0xf0, 0x11, 0x00


	//----- nvinfo : EIATTR_KPARAM_INFO
	.align		4
.L_30:
        /*0078*/ 	.byte	0x04, 0x17
        /*007a*/ 	.short	(.L_32 - .L_31)
.L_31:
        /*007c*/ 	.word	0x00000000
        /*0080*/ 	.short	0x0003
        /*0082*/ 	.short	0x0018
        /*0084*/ 	.byte	0x00, 0xf0, 0x11, 0x00


	//----- nvinfo : EIATTR_KPARAM_INFO
	.align		4
.L_32:
        /*0088*/ 	.byte	0x04, 0x17
        /*008a*/ 	.short	(.L_34 - .L_33)
.L_33:
        /*008c*/ 	.word	0x00000000
        /*0090*/ 	.short	0x0002
        /*0092*/ 	.short	0x0010
        /*0094*/ 	.byte	0x00, 0xf4, 0x21, 0x00


	//----- nvinfo : EIATTR_KPARAM_INFO
	.align		4
.L_34:
        /*0098*/ 	.byte	0x04, 0x17
        /*009a*/ 	.short	(.L_36 - .L_35)
.L_35:
        /*009c*/ 	.word	0x00000000
        /*00a0*/ 	.short	0x0001
        /*00a2*/ 	.short	0x0008
        /*00a4*/ 	.byte	0x00, 0xf4, 0x21, 0x00


	//----- nvinfo : EIATTR_KPARAM_INFO
	.align		4
.L_36:
        /*00a8*/ 	.byte	0x04, 0x17
        /*00aa*/ 	.short	(.L_38 - .L_37)
.L_37:
        /*00ac*/ 	.word	0x00000000
        /*00b0*/ 	.short	0x0000
        /*00b2*/ 	.short	0x0000
        /*00b4*/ 	.byte	0x00, 0xf4, 0x21, 0x00


	//----- nvinfo : EIATTR_AT_ENTRY_FRAGMENTS
	.align		4
.L_38:
        /*00b8*/ 	.byte	0x04, 0x4f
        /*00ba*/ 	.short	(.L_40 - .L_39)


	//   ....[0]....
.L_39:
        /*00bc*/ 	.word	0x00000004


	//----- nvinfo : EIATTR_RESERVED_SMEM_USED
	.align		4
.L_40:
        /*00c0*/ 	.byte	0x01, 0x41
	.zero		2


	//----- nvinfo : EIATTR_SPARSE_MMA_MASK
	.align		4
        /*00c4*/ 	.byte	0x03, 0x50
        /*00c6*/ 	.short	0x0000


	//----- nvinfo : EIATTR_TCGEN05_1CTA_USED
	.align		4
        /*00c8*/ 	.byte	0x01, 0x51
	.zero		2


	//----- nvinfo : EIATTR_MAXREG_COUNT
	.align		4
        /*00cc*/ 	.byte	0x03, 0x1b
        /*00ce*/ 	.short	0x00ff


	//----- nvinfo : EIATTR_NUM_BARRIERS
	.align		4
        /*00d0*/ 	.byte	0x02, 0x4c
        /*00d2*/ 	.byte	0x01
	.zero		1


	//----- nvinfo : EIATTR_INT_WARP_WIDE_INSTR_OFFSETS
	.align		4
        /*00d4*/ 	.byte	0x04, 0x31
        /*00d6*/ 	.short	(.L_42 - .L_41)


	//   ....[0]....
.L_41:
        /*00d8*/ 	.word	0x00001730


	//   ....[1]....
        /*00dc*/ 	.word	0x00001750


	//   ....[2]....
        /*00e0*/ 	.word	0x000017d0


	//   ....[3]....
        /*00e4*/ 	.word	0x000018e0


	//   ....[4]....
        /*00e8*/ 	.word	0x00001bc0


	//   ....[5]....
        /*00ec*/ 	.word	0x00001bd0


	//   ....[6]....
        /*00f0*/ 	.word	0x00001d20


	//   ....[7]....
        /*00f4*/ 	.word	0x00001d60


	//   ....[8]....
        /*00f8*/ 	.word	0x00001f10


	//   ....[9]....
        /*00fc*/ 	.word	0x00001f20


	//   ....[10]....
        /*0100*/ 	.word	0x00002da0


	//   ....[11]....
        /*0104*/ 	.word	0x00002df0


	//----- nvinfo : EIATTR_COOP_GROUP_MASK_REGIDS
	.align		4
.L_42:
        /*0108*/ 	.byte	0x04, 0x29
        /*010a*/ 	.short	(.L_44 - .L_43)


	//   ....[0]....
.L_43:
        /*010c*/ 	.word	0xffffffff


	//   ....[1]....
        /*0110*/ 	.word	0xffffffff


	//   ....[2]....
        /*0114*/ 	.word	0xffffffff


	//   ....[3]....
        /*0118*/ 	.word	0xffffffff


	//   ....[4]....
        /*011c*/ 	.word	0xffffffff


	//   ....[5]....
        /*0120*/ 	.word	0xffffffff


	//   ....[6]....
        /*0124*/ 	.word	0xffffffff


	//   ....[7]....
        /*0128*/ 	.word	0xffffffff


	//   ....[8]....
        /*012c*/ 	.word	0xffffffff


	//   ....[9]....
        /*0130*/ 	.word	0xffffffff


	//----- nvinfo : EIATTR_COOP_GROUP_INSTR_OFFSETS
	.align		4
.L_44:
        /*0134*/ 	.byte	0x04, 0x28
        /*0136*/ 	.short	(.L_46 - .L_45)


	//   ....[0]....
.L_45:
        /*0138*/ 	.word	0x00000050


	//   ....[1]....
        /*013c*/ 	.word	0x00000310


	//   ....[2]....
        /*0140*/ 	.word	0x00000500


	//   ....[3]....
        /*0144*/ 	.word	0x000009c0


	//   ....[4]....
        /*0148*/ 	.word	0x00000b00


	//   ....[5]....
        /*014c*/ 	.word	0x00000fb0


	//   ....[6]....
        /*0150*/ 	.word	0x000010f0


	//   ....[7]....
        /*0154*/ 	.word	0x000015e0


	//   ....[8]....
        /*0158*/ 	.word	0x00002c30


	//   ....[9]....
        /*015c*/ 	.word	0x00002ea0


	//----- nvinfo : EIATTR_VRC_CTA_INIT_COUNT
	.align		4
.L_46:
        /*0160*/ 	.byte	0x02, 0x4a
        /*0162*/ 	.byte	0x80
	.zero		1


	//----- nvinfo : EIATTR_MBARRIER_INSTR_OFFSETS
	.align		4
        /*0164*/ 	.byte	0x04, 0x39
        /*0166*/ 	.short	(.L_48 - .L_47)


	//   ....[0]....
.L_47:
        /*0168*/ 	.word	0x000017f0
        /*016c*/ 	.word	0x000000ff
        /*0170*/ 	.word	0x0000c000
        /*0174*/ 	.short	0x0100
        /*0176*/ 	.byte	0x0a
	.zero		1


	//   ....[1]....
        /*0178*/ 	.word	0x00001800
        /*017c*/ 	.word	0x000000ff
        /*0180*/ 	.word	0x0000c010
        /*0184*/ 	.short	0x0100
        /*0186*/ 	.byte	0x0a
	.zero		1


	//   ....[2]....
        /*0188*/ 	.word	0x00001a80
        /*018c*/ 	.word	0x000000ff
        /*0190*/ 	.word	0x0000c000
        /*0194*/ 	.short	0x010a
        /*0196*/ 	.byte	0x0a
	.zero		1


	//   ....[3]....
        /*0198*/ 	.word	0x00001c20
        /*019c*/ 	.word	0x000000ff
        /*01a0*/ 	.word	0x0000c010
        /*01a4*/ 	.short	0x010a
        /*01a6*/ 	.byte	0x0a
	.zero		1


	//   ....[4]....
        /*01a8*/ 	.word	0x00001df0
        /*01ac*/ 	.word	0x000000ff
        /*01b0*/ 	.word	0x0000c000
        /*01b4*/ 	.short	0x010a
        /*01b6*/ 	.byte	0x0a
	.zero		1


	//   ....[5]....
        /*01b8*/ 	.word	0x00001f60
        /*01bc*/ 	.word	0x000000ff
        /*01c0*/ 	.word	0x0000c010
        /*01c4*/ 	.short	0x010a
        /*01c6*/ 	.byte	0x0a
	.zero		1


	//   ....[6]....
        /*01c8*/ 	.word	0x00001ff0
        /*01cc*/ 	.word	0x000000ff
        /*01d0*/ 	.word	0x0000c000
        /*01d4*/ 	.short	0x0108
        /*01d6*/ 	.byte	0x0a
	.zero		1


	//   ....[7]....
        /*01d8*/ 	.word	0x00002000
        /*01dc*/ 	.word	0x000000ff
        /*01e0*/ 	.word	0x0000c010
        /*01e4*/ 	.short	0x0108
        /*01e6*/ 	.byte	0x0a
	.zero		1


	//   ....[8]....
        /*01e8*/ 	.word	0x00002ec0
        /*01ec*/ 	.word	0x000000ff
        /*01f0*/ 	.word	0x0000c000
        /*01f4*/ 	.short	0x010a
        /*01f6*/ 	.byte	0x0a
	.zero		1


	//   ....[9]....
        /*01f8*/ 	.word	0x00002ef0
        /*01fc*/ 	.word	0x000000ff
        /*0200*/ 	.word	0x0000c010
        /*0204*/ 	.short	0x010a
        /*0206*/ 	.byte	0x0a
	.zero		1


	//   ....[10]....
        /*0208*/ 	.word	0x00002f20
        /*020c*/ 	.word	0x000000ff
        /*0210*/ 	.word	0x0000c000
        /*0214*/ 	.short	0x010a
        /*0216*/ 	.byte	0x0a
	.zero		1


	//   ....[11]....
        /*0218*/ 	.word	0x00002f50
        /*021c*/ 	.word	0x000000ff
        /*0220*/ 	.word	0x0000c010
        /*0224*/ 	.short	0x010a
        /*0226*/ 	.byte	0x0a
	.zero		1


	//----- nvinfo : EIATTR_NUM_MBARRIERS
	.align		4
.L_48:
        /*0228*/ 	.byte	0x03, 0x38
        /*022a*/ 	.short	0x0002


	//----- nvinfo : EIATTR_EXIT_INSTR_OFFSETS
	.align		4
        /*022c*/ 	.byte	0x04, 0x1c
        /*022e*/ 	.short	(.L_50 - .L_49)


	//   ....[0]....
.L_49:
        /*0230*/ 	.word	0x00002eb0


	//----- nvinfo : EIATTR_REQNTID
	.align		4
.L_50:
        /*0234*/ 	.byte	0x04, 0x10
        /*0236*/ 	.short	(.L_52 - .L_51)
.L_51:
        /*0238*/ 	.word	0x00000080
        /*023c*/ 	.word	0x00000001
        /*0240*/ 	.word	0x00000001


	//----- nvinfo : EIATTR_CRS_STACK_SIZE
	.align		4
.L_52:
        /*0244*/ 	.byte	0x04, 0x1e
        /*0246*/ 	.short	(.L_54 - .L_53)
.L_53:
        /*0248*/ 	.word	0x00000000


	//----- nvinfo : EIATTR_CBANK_PARAM_SIZE
	.align		4
.L_54:
        /*024c*/ 	.byte	0x03, 0x19
        /*024e*/ 	.short	0x0050


	//----- nvinfo : EIATTR_PARAM_CBANK
	.align		4
        /*0250*/ 	.byte	0x04, 0x0a
        /*0252*/ 	.short	(.L_56 - .L_55)
	.align		4
.L_55:
        /*0254*/ 	.word	index@(.nv.constant0.gluon_tcgen05)
        /*0258*/ 	.short	0x0380
        /*025a*/ 	.short	0x0050


	//----- nvinfo : EIATTR_SW_WAR
	.align		4
.L_56:
        /*025c*/ 	.byte	0x04, 0x36
        /*025e*/ 	.short	(.L_58 - .L_57)
.L_57:
        /*0260*/ 	.word	0x00000008
.L_58:


//--------------------- .nv.compat                --------------------------
	.section	.nv.compat,"",@"SHT_CUDA_COMPAT_INFO"
	.align	4
        /*0000*/ 	.byte	0x02, 0x02, 0x02, 0x00, 0x02, 0x05, 0x05, 0x00, 0x02, 0x03, 0x03, 0x00, 0x02, 0x06, 0x01, 0x00


//--------------------- .nv.callgraph             --------------------------
	.section	.nv.callgraph,"",@"SHT_CUDA_CALLGRAPH"
	.align	4
	.sectionentsize	8
	.align		4
        /*0000*/ 	.word	0x00000000
	.align		4
        /*0004*/ 	.word	0xffffffff
	.align		4
        /*0008*/ 	.word	0x00000000
	.align		4
        /*000c*/ 	.word	0xfffffffe
	.align		4
        /*0010*/ 	.word	0x00000000
	.align		4
        /*0014*/ 	.word	0xfffffffd
	.align		4
        /*0018*/ 	.word	0x00000000
	.align		4
        /*001c*/ 	.word	0xfffffffc


//--------------------- .text.gluon_tcgen05       --------------------------
	.section	.text.gluon_tcgen05,"ax",@progbits
	.align	128
        .global         gluon_tcgen05
        .type           gluon_tcgen05,@function
        .size           gluon_tcgen05,(.L_x_73 - gluon_tcgen05)
        .other          gluon_tcgen05,@"STO_CUDA_ENTRY STV_DEFAULT"
gluon_tcgen05:
.text.gluon_tcgen05:
[----:B------:R-:W1:Y:S01]  /*0000*/  LDC R1, c[0x0][0x37c] ;  /* 0x0000df00ff017b82 */ /* 0x000e620000000800 */
[----:B------:R-:W2:Y:S02]  /*0010*/  S2R R0, SR_TID.X ;  /* 0x0000000000007919 */ /* 0x000ea40000002100 */
[----:B--2---:R-:W-:-:S13]  /*0020*/  ISETP.GE.U32.AND P1, PT, R0, 0x20, PT ;  /* 0x000000200000780c */ /* 0x004fda0003f26070 */
[----:B------:R-:W-:Y:S05]  /*0030*/  @P1 BRA `(.L_x_0) ;  /* 0x0000000000b81947 */ /* 0x000fea0003800000 */
[----:B------:R-:W2:Y:S01]  /*0040*/  S2UR UR6, SR_CgaCtaId ;  /* 0x00000000000679c3 */ /* 0x000ea20000008800 */
[----:B------:R-:W-:Y:S01]  /*0050*/  NOP ;  /* 0x0000000000007918 */ /* 0x000fe20000000000 */
[----:B------:R-:W-:Y:S02]  /*0060*/  UMOV UR4, 0x40 ;  /* 0x0000004000047882 */ /* 0x000fe40000000000 */
[----:B--2---:R-:W-:-:S09]  /*0070*/  ULEA UR4, UR6, UR4, 0x18 ;  /* 0x0000000406047291 */ /* 0x004fd2000f8ec0ff */
[----:B------:R-:W2:Y:S01]  /*0080*/  LDS.U8 R2, [UR4] ;  /* 0x00000004ff027984 */ /* 0x000ea20008000000 */
[----:B------:R-:W-:Y:S02]  /*0090*/  UMOV UR4, 0x400 ;  /* 0x0000040000047882 */ /* 0x000fe40000000000 */
[----:B------:R-:W-:Y:S01]  /*00a0*/  ULEA UR4, UR6, UR4, 0x18 ;  /* 0x0000000406047291 */ /* 0x000fe2000f8ec0ff */
[----:B--2---:R-:W-:-:S13]  /*00b0*/  ISETP.NE.AND P0, PT, R2, RZ, PT ;  /* 0x000000ff0200720c */ /* 0x004fda0003f05270 */
[----:B------:R-:W-:Y:S05]  /*00c0*/  @P0 BRA `(.L_x_1) ;  /* 0x00000000007c0947 */ /* 0x000fea0003800000 */
[----:B------:R-:W-:-:S13]  /*00d0*/  ELECT P0, URZ, PT ;  /* 0x0000000000ff782f */ /* 0x000fda0003800000 */
[----:B------:R-:W-:Y:S05]  /*00e0*/  @!P0 BRA `(.L_x_2) ;  /* 0x0000000000848947 */ /* 0x000fea0003800000 */
[----:B------:R-:W-:Y:S01]  /*00f0*/  UMOV UR5, 0x8 ;  /* 0x0000000800057882 */ /* 0x000fe20000000000 */
[----:B------:R-:W-:Y:S02]  /*0100*/  IMAD.MOV.U32 R5, RZ, RZ, 0x1 ;  /* 0x00000001ff057424 */ /* 0x000fe400078e00ff */
[----:B------:R-:W-:Y:S02]  /*0110*/  IMAD.MOV.U32 R3, RZ, RZ, 0xff ;  /* 0x000000ffff037424 */ /* 0x000fe400078e00ff */
[----:B------:R-:W-:Y:S04]  /*0120*/  DEPBAR.LE SB2, 0x36 ;  /* 0x0000ad800000791a */ /* 0x000fe80000000000 */
[----:B------:R-:W2:Y:S02]  /*0130*/  UTCATOMSWS.FIND_AND_SET.ALIGN UP0, UR5, UR5 ;  /* 0x00000005000575e3 */ /* 0x000ea40008000800 */
[----:B--2---:R-:W-:-:S04]  /*0140*/  PLOP3.LUT P0, PT, PT, PT, UP0, 0x80, 0x8 ;  /* 0x000000000008781c */ /* 0x004fc80003f0f008 */
[----:B------:R-:W-:-:S04]  /*0150*/  SEL R2, RZ, 0xffffffff, !P0 ;  /* 0xffffffffff027807 */ /* 0x000fc80004000000 */
[----:B------:R-:W-:Y:S01]  /*0160*/  ISETP.NE.AND P0, PT, R2, RZ, PT ;  /* 0x000000ff0200720c */ /* 0x000fe20003f05270 */
[----:B------:R-:W-:-:S12]  /*0170*/  IMAD.U32 R2, RZ, RZ, UR5 ;  /* 0x00000005ff027e24 */ /* 0x000fd8000f8e00ff */
[----:B------:R-:W-:Y:S05]  /*0180*/  @P0 BRA `(.L_x_3) ;  /* 0x0000000000240947 */ /* 0x000fea0003800000 */
.L_x_4:
[----:B------:R-:W-:Y:S05]  /*0190*/  NANOSLEEP 0x64 ;  /* 0x000000640000795d */ /* 0x000fea0003800000 */
[----:B------:R-:W-:-:S05]  /*01a0*/  UMOV UR5, 0x8 ;  /* 0x0000000800057882 */ /* 0x000fca0000000000 */
[----:B------:R-:W-:Y:S04]  /*01b0*/  DEPBAR.LE SB2, 0x36 ;  /* 0x0000ad800000791a */ /* 0x000fe80000000000 */
[----:B------:R-:W2:Y:S02]  /*01c0*/  UTCATOMSWS.FIND_AND_SET.ALIGN UP0, UR5, UR5 ;  /* 0x00000005000575e3 */ /* 0x000ea40008000800 */
[----:B--2---:R-:W-:-:S04]  /*01d0*/  PLOP3.LUT P0, PT, PT, PT, UP0, 0x80, 0x8 ;  /* 0x000000000008781c */ /* 0x004fc80003f0f008 */
[----:B------:R-:W-:-:S04]  /*01e0*/  SEL R2, RZ, 0xffffffff, !P0 ;  /* 0xffffffffff027807 */ /* 0x000fc80004000000 */
[----:B------:R-:W-:Y:S01]  /*01f0*/  ISETP.NE.AND P0, PT, R2, RZ, PT ;  /* 0x000000ff0200720c */ /* 0x000fe20003f05270 */
[----:B------:R-:W-:-:S12]  /*0200*/  IMAD.U32 R2, RZ, RZ, UR5 ;  /* 0x00000005ff027e24 */ /* 0x000fd8000f8e00ff */
[----:B------:R-:W-:Y:S05]  /*0210*/  @!P0 BRA `(.L_x_4) ;  /* 0xfffffffc00dc8947 */ /* 0x000fea000383ffff */
.L_x_3:
[C---:B------:R-:W-:Y:S01]  /*0220*/  VIADD R4, R2.reuse, 0x10 ;  /* 0x0000001002047836 */ /* 0x040fe20000000000 */
[----:B------:R-:W-:Y:S01]  /*0230*/  UMOV UR5, 0x50 ;  /* 0x0000005000057882 */ /* 0x000fe20000000000 */
[----:B------:R-:W-:Y:S01]  /*0240*/  SHF.L.U32 R3, R3, R2, RZ ;  /* 0x0000000203037219 */ /* 0x000fe200000006ff */
[----:B------:R-:W-:Y:S01]  /*0250*/  ULEA UR5, UR6, UR5, 0x18 ;  /* 0x0000000506057291 */ /* 0x000fe2000f8ec0ff */
[----:B------:R-:W-:Y:S01]  /*0260*/  IMAD.SHL.U32 R2, R2, 0x20, RZ ;  /* 0x0000002002027824 */ /* 0x000fe200078e00ff */
[----:B------:R-:W-:-:S04]  /*0270*/  SHF.L.U32 R4, R5, R4, RZ ;  /* 0x0000000405047219 */ /* 0x000fc800000006ff */
[----:B------:R-:W-:-:S05]  /*0280*/  LOP3.LUT R3, R4, R3, RZ, 0xfc, !PT ;  /* 0x0000000304037212 */ /* 0x000fca00078efcff */
[----:B------:R2:W-:Y:S04]  /*0290*/  ATOMS.OR RZ, [UR5], R3 ;  /* 0x00000003ffff798c */ /* 0x0005e8000b000005 */
[----:B------:R2:W-:Y:S01]  /*02a0*/  STS [UR4], R2 ;  /* 0x00000002ff007988 */ /* 0x0005e20008000804 */
[----:B------:R-:W-:Y:S05]  /*02b0*/  BRA `(.L_x_2) ;  /* 0x0000000000107947 */ /* 0x000fea0003800000 */
.L_x_1:
[----:B------:R-:W-:Y:S01]  /*02c0*/  IMAD.MOV.U32 R3, RZ, RZ, -0x1 ;  /* 0xffffffffff037424 */ /* 0x000fe200078e00ff */
[----:B------:R-:W-:-:S04]  /*02d0*/  MOV R2, 0x300 ;  /* 0x0000030000027802 */ /* 0x000fc80000000f00 */
[----:B------:R2:W-:Y:S03]  /*02e0*/  STS [UR4], R3 ;  /* 0x00000003ff007988 */ /* 0x0005e60008000804 */
[----:B-12---:R-:W-:Y:S05]  /*02f0*/  CALL.REL.NOINC `($__internal_1_$__cuda_sm10x_tcgen05_guardrail_trap_phase_invalid_during_alloc) ;  /* 0x0000002c002c7944 */ /* 0x006fea0003c00000 */
.L_x_2:
[----:B------:R-:W-:Y:S05]  /*0300*/  WARPSYNC.ALL ;  /* 0x0000000000007948 */ /* 0x000fea0003800000 */
[----:B------:R-:W-:Y:S01]  /*0310*/  NOP ;  /* 0x0000000000007918 */ /* 0x000fe20000000000 */
.L_x_0:
[----:B------:R-:W3:Y:S08]  /*0320*/  S2UR UR4, SR_CgaCtaId ;  /* 0x00000000000479c3 */ /* 0x000ef00000008800 */
[----:B------:R-:W-:Y:S01]  /*0330*/  BAR.SYNC.DEFER_BLOCKING 0x0 ;  /* 0x0000000000007b1d */ /* 0x000fe20000010000 */
[----:B------:R-:W-:-:S05]  /*0340*/  LOP3.LUT R10, R0, 0x7f, RZ, 0xc0, !PT ;  /* 0x0000007f000a7812 */ /* 0x000fca00078ec0ff */
[----:B------:R-:W-:Y:S02]  /*0350*/  UMOV UR10, 0x400 ;  /* 0x00000400000a7882 */ /* 0x000fe40000000000 */
[----:B------:R-:W4:Y:S08]  /*0360*/  LDC R4, c[0x0][0x398] ;  /* 0x0000e600ff047b82 */ /* 0x000f300000000800 */
[----:B------:R-:W5:Y:S01]  /*0370*/  LDC R13, c[0x0][0x3a0] ;  /* 0x0000e800ff0d7b82 */ /* 0x000f620000000800 */
[----:B---3--:R-:W-:-:S07]  /*0380*/  ULEA UR10, UR4, UR10, 0x18 ;  /* 0x0000000a040a7291 */ /* 0x008fce000f8ec0ff */
[----:B------:R-:W3:Y:S02]  /*0390*/  S2UR UR14, SR_CTAID.Y ;  /* 0x00000000000e79c3 */ /* 0x000ee40000002600 */
[----:B--2---:R-:W2:Y:S06]  /*03a0*/  LDS R3, [UR10] ;  /* 0x0000000aff037984 */ /* 0x004eac0008000800 */
[----:B------:R-:W-:Y:S06]  /*03b0*/  BAR.SYNC.DEFER_BLOCKING 0x0 ;  /* 0x0000000000007b1d */ /* 0x000fec0000010000 */
[----:B------:R-:W-:Y:S05]  /*03c0*/  @P1 BRA `(.L_x_5) ;  /* 0x0000000000181947 */ /* 0x000fea0003800000 */
[----:B------:R-:W-:Y:S01]  /*03d0*/  ELECT P0, URZ, PT ;  /* 0x0000000000ff782f */ /* 0x000fe20003800000 */
[----:B------:R-:W-:Y:S01]  /*03e0*/  IMAD.MOV.U32 R2, RZ, RZ, 0x1 ;  /* 0x00000001ff027424 */ /* 0x000fe200078e00ff */
[----:B------:R-:W-:Y:S01]  /*03f0*/  UMOV UR5, 0x40 ;  /* 0x0000004000057882 */ /* 0x000fe20000000000 */
[----:B------:R-:W-:Y:S01]  /*0400*/  UVIRTCOUNT.DEALLOC.SMPOOL 0x80 ;  /* 0x000000800000784c */ /* 0x000fe20000000000 */
[----:B------:R-:W-:-:S09]  /*0410*/  ULEA UR5, UR4, UR5, 0x18 ;  /* 0x0000000504057291 */ /* 0x000fd2000f8ec0ff */
[----:B------:R5:W-:Y:S03]  /*0420*/  @P0 STS.U8 [UR5], R2 ;  /* 0x00000002ff000988 */ /* 0x000be60008000005 */
.L_x_5:
[----:B------:R-:W5:Y:S01]  /*0430*/  S2UR UR4, SR_CTAID.Z ;  /* 0x00000000000479c3 */ /* 0x000f620000002700 */
[----:B------:R-:W4:Y:S01]  /*0440*/  LDCU UR5, c[0x0][0x370] ;  /* 0x00006e00ff0577ac */ /* 0x000f220008000800 */
[----:B------:R-:W-:Y:S01]  /*0450*/  ISETP.GE.U32.AND P0, PT, R10, 0x20, PT ;  /* 0x000000200a00780c */ /* 0x000fe20003f06070 */
[----:B----4-:R-:W-:Y:S01]  /*0460*/  VIADD R4, R4, 0xffffffff ;  /* 0xffffffff04047836 */ /* 0x010fe20000000000 */
[C---:B------:R-:W-:Y:S01]  /*0470*/  ISETP.NE.U32.AND P2, PT, R10.reuse, RZ, PT ;  /* 0x000000ff0a00720c */ /* 0x040fe20003f45070 */
[----:B------:R-:W5:Y:S01]  /*0480*/  LDCU UR6, c[0x0][0x374] ;  /* 0x00006e80ff0677ac */ /* 0x000f620008000800 */
[----:B------:R-:W-:Y:S01]  /*0490*/  LEA R11, R10, UR10, 0x2 ;  /* 0x0000000a0a0b7c11 */ /* 0x000fe2000f8e10ff */
[----:B-----5:R-:W-:Y:S01]  /*04a0*/  VIADD R12, R13, 0xffffffff ;  /* 0xffffffff0d0c7836 */ /* 0x020fe20000000000 */
[----:B------:R-:W4:Y:S01]  /*04b0*/  S2UR UR11, SR_CTAID.X ;  /* 0x00000000000b79c3 */ /* 0x000f220000002500 */
[----:B------:R-:W5:Y:S01]  /*04c0*/  LDCU.64 UR12, c[0x0][0x3c0] ;  /* 0x00007800ff0c77ac */ /* 0x000f620008000a00 */
[----:B--2---:R-:W-:Y:S01]  /*04d0*/  R2UR UR36, R3 ;  /* 0x00000000032472ca */ /* 0x004fe200000e0000 */
[----:B------:R-:W-:Y:S04]  /*04e0*/  BSSY.RECONVERGENT B0, `(.L_x_6) ;  /* 0x0000011000007945 */ /* 0x000fe80003800200 */
[----:B------:R2:W-:Y:S01]  /*04f0*/  @!P0 STS [R11], RZ ;  /* 0x000000ff0b008388 */ /* 0x0005e20000000800 */
[----:B------:R-:W-:-:S03]  /*0500*/  NOP ;  /* 0x0000000000007918 */ /* 0x000fc60000000000 */
[----:B------:R2:W-:Y:S01]  /*0510*/  @!P2 STS [UR10+0x24], R4 ;  /* 0x00002404ff00a988 */ /* 0x0005e2000800080a */
[----:B---3--:R-:W-:-:S03]  /*0520*/  UIMAD UR4, UR4, UR6, UR14 ;  /* 0x00000006040472a4 */ /* 0x008fc6000f8e020e */
[----:B------:R2:W-:Y:S01]  /*0530*/  @!P2 STS [UR10+0x20], R12 ;  /* 0x0000200cff00a988 */ /* 0x0005e2000800080a */
[----:B----4-:R-:W-:-:S04]  /*0540*/  UIMAD UR4, UR4, UR5, UR11 ;  /* 0x00000005040472a4 */ /* 0x010fc8000f8e020b */
[----:B------:R-:W-:-:S04]  /*0550*/  UIMAD UR4, UR4, 0x180, URZ ;  /* 0x00000180040478a4 */ /* 0x000fc8000f8e02ff */
[----:B-----5:R-:W-:-:S04]  /*0560*/  UIADD3 UR8, UP0, UPT, UR4, UR12, URZ ;  /* 0x0000000c04087290 */ /* 0x020fc8000ff1e0ff */
[----:B------:R-:W-:Y:S01]  /*0570*/  ULEA.HI.X.SX32 UR9, UR4, UR13, 0x1, UP0 ;  /* 0x0000000d04097291 */ /* 0x000fe200080f0eff */
[----:B--2---:R-:W-:Y:S11]  /*0580*/  @P2 BRA `(.L_x_7) ;  /* 0x0000000000182947 */ /* 0x004ff60003800000 */
[----:B------:R-:W2:Y:S01]  /*0590*/  LDS R2, [UR10+0x8] ;  /* 0x0000080aff027984 */ /* 0x000ea20008000800 */
[----:B------:R-:W3:Y:S01]  /*05a0*/  LDC.64 R6, c[0x0][0x380] ;  /* 0x0000e000ff067b82 */ /* 0x000ee20000000a00 */
[----:B------:R-:W-:Y:S02]  /*05b0*/  IMAD.MOV.U32 R3, RZ, RZ, 0x70 ;  /* 0x00000070ff037424 */ /* 0x000fe400078e00ff */
[----:B---3--:R3:W-:Y:S03]  /*05c0*/  STS.64 [UR10], R6 ;  /* 0x00000006ff007988 */ /* 0x0087e60008000a0a */
[----:B--2---:R-:W-:-:S05]  /*05d0*/  LOP3.LUT R2, R2, 0x10, R3, 0xd8, !PT ;  /* 0x0000001002027812 */ /* 0x004fca00078ed803 */
[----:B------:R3:W-:Y:S02]  /*05e0*/  STS [UR10+0x8], R2 ;  /* 0x00000802ff007988 */ /* 0x0007e4000800080a */
.L_x_7:
[----:B------:R-:W-:Y:S05]  /*05f0*/  BSYNC.RECONVERGENT B0 ;  /* 0x0000000000007941 */ /* 0x000fea0003800200 */
.L_x_6:
[----:B------:R-:W-:Y:S04]  /*0600*/  BSSY.RECONVERGENT B0, `(.L_x_8) ;  /* 0x000000a000007945 */ /* 0x000fe80003800200 */
[----:B------:R-:W-:Y:S05]  /*0610*/  @P2 BRA `(.L_x_9) ;  /* 0x0000000000202947 */ /* 0x000fea0003800000 */
[----:B---3--:R-:W2:Y:S01]  /*0620*/  LDS R2, [UR10+0x34] ;  /* 0x0000340aff027984 */ /* 0x008ea20008000800 */
[----:B------:R-:W-:Y:S02]  /*0630*/  IMAD.MOV.U32 R3, RZ, RZ, 0x3f000000 ;  /* 0x3f000000ff037424 */ /* 0x000fe400078e00ff */
[----:B------:R-:W-:Y:S01]  /*0640*/  @!P2 IMAD.MOV.U32 R5, RZ, RZ, 0x7f ;  /* 0x0000007fff05a424 */ /* 0x000fe200078e00ff */
[----:B------:R-:W3:Y:S02]  /*0650*/  @!P2 LDS R6, [UR10+0x38] ;  /* 0x0000380aff06a984 */ /* 0x000ee40008000800 */
[----:B--2---:R-:W-:Y:S02]  /*0660*/  LOP3.LUT R2, R2, 0xff000000, R3, 0xb8, !PT ;  /* 0xff00000002027812 */ /* 0x004fe400078eb803 */
[----:B---3--:R-:W-:-:S03]  /*0670*/  @!P2 LOP3.LUT R3, R6, 0xff, R5, 0xb8, !PT ;  /* 0x000000ff0603a812 */ /* 0x008fc600078eb805 */
[----:B------:R2:W-:Y:S04]  /*0680*/  STS [UR10+0x34], R2 ;  /* 0x00003402ff007988 */ /* 0x0005e8000800080a */
[----:B------:R2:W-:Y:S02]  /*0690*/  @!P2 STS [UR10+0x38], R3 ;  /* 0x00003803ff00a988 */ /* 0x0005e4000800080a */
.L_x_9:
[----:B------:R-:W-:Y:S05]  /*06a0*/  BSYNC.RECONVERGENT B0 ;  /* 0x0000000000007941 */ /* 0x000fea0003800200 */
.L_x_8:
[----:B------:R-:W-:Y:S04]  /*06b0*/  BSSY.RECONVERGENT B0, `(.L_x_10) ;  /* 0x000000e000007945 */ /* 0x000fe80003800200 */
[----:B------:R-:W-:Y:S05]  /*06c0*/  @P2 BRA `(.L_x_11) ;  /* 0x0000000000302947 */ /* 0x000fea0003800000 */
[----:B--2---:R-:W2:Y:S01]  /*06d0*/  LDS R3, [UR10+0x34] ;  /* 0x0000340aff037984 */ /* 0x004ea20008000800 */
[----:B------:R-:W4:Y:S03]  /*06e0*/  LDC.64 R8, c[0x0][0x3a8] ;  /* 0x0000ea00ff087b82 */ /* 0x000f260000000a00 */
[----:B---3--:R-:W3:Y:S01]  /*06f0*/  LDS R2, [UR10+0x1c] ;  /* 0x00001c0aff027984 */ /* 0x008ee20008000800 */
[C---:B----4-:R-:W-:Y:S01]  /*0700*/  SHF.L.U64.HI R6, R8.reuse, 0x1, R9 ;  /* 0x0000000108067819 */ /* 0x050fe20000010209 */
[----:B------:R-:W-:-:S03]  /*0710*/  IMAD.SHL.U32 R5, R8, 0x2, RZ ;  /* 0x0000000208057824 */ /* 0x000fc600078e00ff */
[--C-:B------:R-:W-:Y:S02]  /*0720*/  SHF.R.U32.HI R7, RZ, 0x4, R6.reuse ;  /* 0x00000004ff077819 */ /* 0x100fe40000011606 */
[----:B------:R-:W-:-:S05]  /*0730*/  SHF.R.U64 R5, R5, 0x4, R6 ;  /* 0x0000000405057819 */ /* 0x000fca0000001206 */
[----:B------:R4:W-:Y:S01]  /*0740*/  STS [UR10+0xc], R5 ;  /* 0x00000c05ff007988 */ /* 0x0009e2000800080a */
[----:B--2---:R-:W-:Y:S02]  /*0750*/  LOP3.LUT R3, R3, 0x7, RZ, 0xb8, !PT ;  /* 0x0000000703037812 */ /* 0x004fe400078eb8ff */
[----:B---3--:R-:W-:-:S03]  /*0760*/  LOP3.LUT R2, R2, 0xf, R7, 0xb8, !PT ;  /* 0x0000000f02027812 */ /* 0x008fc600078eb807 */
[----:B------:R4:W-:Y:S04]  /*0770*/  STS [UR10+0x34], R3 ;  /* 0x00003403ff007988 */ /* 0x0009e8000800080a */
[----:B------:R4:W-:Y:S02]  /*0780*/  STS [UR10+0x1c], R2 ;  /* 0x00001c02ff007988 */ /* 0x0009e4000800080a */
.L_x_11:
[----:B------:R-:W-:Y:S05]  /*0790*/  BSYNC.RECONVERGENT B0 ;  /* 0x0000000000007941 */ /* 0x000fea0003800200 */
.L_x_10:
[----:B------:R-:W-:Y:S04]  /*07a0*/  BSSY.RECONVERGENT B1, `(.L_x_12) ;  /* 0x000001a000017945 */ /* 0x000fe80003800200 */
[----:B------:R-:W-:Y:S04]  /*07b0*/  BSSY.RELIABLE B0, `(.L_x_13) ;  /* 0x0000015000007945 */ /* 0x000fe80003800100 */
[----:B------:R-:W-:Y:S05]  /*07c0*/  @P2 BRA `(.L_x_14) ;  /* 0x0000000000202947 */ /* 0x000fea0003800000 */
[----:B--234-:R-:W2:Y:S02]  /*07d0*/  LDS R2, [UR10+0x34] ;  /* 0x0000340aff027984 */ /* 0x01cea40008000800 */
[----:B--2---:R-:W-:-:S05]  /*07e0*/  LOP3.LUT R2, R2, 0x38, RZ, 0xb8, !PT ;  /* 0x0000003802027812 */ /* 0x004fca00078eb8ff */
[----:B------:R2:W-:Y:S01]  /*07f0*/  STS [UR10+0x34], R2 ;  /* 0x00003402ff007988 */ /* 0x0005e2000800080a */
[----:B------:R-:W-:Y:S05]  /*0800*/  @P2 BRA `(.L_x_15) ;  /* 0x0000000000202947 */ /* 0x000fea0003800000 */
[----:B--2---:R-:W2:Y:S01]  /*0810*/  LDS R2, [UR10+0x8] ;  /* 0x0000080aff027984 */ /* 0x004ea20008000800 */
[----:B------:R-:W-:-:S05]  /*0820*/  IMAD.MOV.U32 R3, RZ, RZ, 0x780 ;  /* 0x00000780ff037424 */ /* 0x000fca00078e00ff */
[----:B--2---:R-:W-:-:S05]  /*0830*/  LOP3.LUT R2, R2, 0x300, R3, 0xd8, !PT ;  /* 0x0000030002027812 */ /* 0x004fca00078ed803 */
[----:B------:R5:W-:Y:S02]  /*0840*/  STS [UR10+0x8], R2 ;  /* 0x00000802ff007988 */ /* 0x000be4000800080a */
.L_x_14:
[----:B------:R-:W-:Y:S05]  /*0850*/  @P2 BRA `(.L_x_16) ;  /* 0x0000000000282947 */ /* 0x000fea0003800000 */
[----:B--2345:R-:W2:Y:S02]  /*0860*/  LDS R2, [UR10+0x8] ;  /* 0x0000080aff027984 */ /* 0x03cea40008000800 */
[----:B--2---:R-:W-:-:S05]  /*0870*/  LOP3.LUT R2, R2, 0x1800, RZ, 0xb8, !PT ;  /* 0x0000180002027812 */ /* 0x004fca00078eb8ff */
[----:B------:R3:W-:Y:S02]  /*0880*/  STS [UR10+0x8], R2 ;  /* 0x00000802ff007988 */ /* 0x0007e4000800080a */
.L_x_15:
[----:B------:R-:W-:Y:S05]  /*0890*/  @P2 BREAK.RELIABLE B0 ;  /* 0x0000000000002942 */ /* 0x000fea0003800100 */
[----:B------:R-:W-:Y:S05]  /*08a0*/  @P2 BRA `(.L_x_17) ;  /* 0x0000000000242947 */ /* 0x000fea0003800000 */
[----:B------:R-:W4:Y:S01]  /*08b0*/  LDS R3, [UR10+0x8] ;  /* 0x0000080aff037984 */ /* 0x000f220008000800 */
[----:B--23--:R-:W-:-:S05]  /*08c0*/  IMAD.MOV.U32 R2, RZ, RZ, 0x6000 ;  /* 0x00006000ff027424 */ /* 0x00cfca00078e00ff */
[----:B----4-:R-:W-:-:S04]  /*08d0*/  LOP3.LUT R2, R3, 0x6000, R2, 0xd8, !PT ;  /* 0x0000600003027812 */ /* 0x010fc800078ed802 */
[----:B------:R-:W-:-:S05]  /*08e0*/  LOP3.LUT R2, R2, 0x400000, RZ, 0xb8, !PT ;  /* 0x0040000002027812 */ /* 0x000fca00078eb8ff */
[----:B------:R2:W-:Y:S02]  /*08f0*/  STS [UR10+0x8], R2 ;  /* 0x00000802ff007988 */ /* 0x0005e4000800080a */
.L_x_16:
[----:B------:R-:W-:Y:S05]  /*0900*/  BSYNC.RELIABLE B0 ;  /* 0x0000000000007941 */ /* 0x000fea0003800100 */
.L_x_13:
[----:B--2345:R-:W2:Y:S02]  /*0910*/  @!P2 LDS R2, [UR10+0x8] ;  /* 0x0000080aff02a984 */ /* 0x03cea40008000800 */
[----:B--2---:R-:W-:-:S05]  /*0920*/  @!P2 LOP3.LUT R2, R2, 0x8000, RZ, 0xb8, !PT ;  /* 0x000080000202a812 */ /* 0x004fca00078eb8ff */
[----:B------:R4:W-:Y:S02]  /*0930*/  @!P2 STS [UR10+0x8], R2 ;  /* 0x00000802ff00a988 */ /* 0x0009e4000800080a */
.L_x_17:
[----:B------:R-:W-:Y:S05]  /*0940*/  BSYNC.RECONVERGENT B1 ;  /* 0x0000000000017941 */ /* 0x000fea0003800200 */
.L_x_12:
[----:B------:R-:W-:Y:S05]  /*0950*/  WARPSYNC.ALL ;  /* 0x0000000000007948 */ /* 0x000fea0003800000 */
[----:B------:R-:W-:Y:S01]  /*0960*/  NOP ;  /* 0x0000000000007918 */ /* 0x000fe20000000000 */
[----:B------:R-:W5:Y:S02]  /*0970*/  LDC R5, c[0x0][0x39c] ;  /* 0x0000e700ff057b82 */ /* 0x000f640000000800 */
[----:B-----5:R-:W-:Y:S01]  /*0980*/  VIADD R5, R5, 0xffffffff ;  /* 0xffffffff05057836 */ /* 0x020fe20000000000 */
[----:B------:R-:W-:Y:S06]  /*0990*/  @P0 BRA `(.L_x_18) ;  /* 0x0000000000300947 */ /* 0x000fec0003800000 */
[----:B--234-:R-:W2:Y:S01]  /*09a0*/  S2R R2, SR_LANEID ;  /* 0x0000000000027919 */ /* 0x01cea20000000000 */
[----:B------:R-:W-:Y:S05]  /*09b0*/  WARPSYNC.ALL ;  /* 0x0000000000007948 */ /* 0x000fea0003800000 */
[----:B------:R-:W-:Y:S01]  /*09c0*/  NOP ;  /* 0x0000000000007918 */ /* 0x000fe20000000000 */
[----:B--2---:R-:W-:-:S05]  /*09d0*/  IMAD.SHL.U32 R6, R2, 0x4, RZ ;  /* 0x0000000402067824 */ /* 0x004fca00078e00ff */
[----:B------:R-:W2:Y:S01]  /*09e0*/  LDS R7, [R6+UR10] ;  /* 0x0000000a06077984 */ /* 0x000ea20008000800 */
[----:B------:R-:W-:-:S05]  /*09f0*/  IADD3 R2, P3, PT, R6, UR8, RZ ;  /* 0x0000000806027c10 */ /* 0x000fca000ff7e0ff */
[----:B------:R-:W-:-:S05]  /*0a00*/  IMAD.X R3, RZ, RZ, UR9, P3 ;  /* 0x00000009ff037e24 */ /* 0x000fca00098e06ff */
[----:B--2---:R5:W2:Y:S01]  /*0a10*/  ATOMG.E.EXCH.STRONG.GPU PT, RZ, [R2], R7 ;  /* 0x0000000702ff73a8 */ /* 0x004aa200041ee100 */
[----:B------:R-:W-:-:S04]  /*0a20*/  DEPBAR {5,4,3,2,1,0} ;  /* 0x0000003f0000791a */ /* 0x000fc80000000000 */
[----:B------:R-:W3:Y:S02]  /*0a30*/  CCTL.E.C.LDCU.IV.DEEP [UR8] ;  /* 0x0000000008007540 */ /* 0x000ee40009c08000 */
[----:B---3--:R5:W-:Y:S01]  /*0a40*/  UTMACCTL.IV [UR8] ;  /* 0x00000000080079b9 */ /* 0x008be20008000000 */
[----:B------:R-:W-:Y:S01]  /*0a50*/  NOP ;  /* 0x0000000000007918 */ /* 0x000fe20000000000 */
.L_x_18:
[----:B------:R-:W-:Y:S05]  /*0a60*/  @P0 BRA `(.L_x_19) ;  /* 0x00000000000c0947 */ /* 0x000fea0003800000 */
[----:B------:R0:W-:Y:S01]  /*0a70*/  UTMACMDFLUSH ;  /* 0x00000000000079b7 */ /* 0x0001e20000000000 */
[----:B------:R-:W-:Y:S05]  /*0a80*/  @P0 BRA `(.L_x_19) ;  /* 0x0000000000040947 */ /* 0x000fea0003800000 */
[----:B------:R-:W-:-:S04]  /*0a90*/  DEPBAR.LE SB0, 0x0 ;  /* 0x000080000000791a */ /* 0x000fc80000000000 */
.L_x_19:
[----:B------:R-:W-:Y:S05]  /*0aa0*/  WARPSYNC.ALL ;  /* 0x0000000000007948 */ /* 0x000fea0003800000 */
[----:B------:R-:W-:Y:S01]  /*0ab0*/  NOP ;  /* 0x0000000000007918 */ /* 0x000fe20000000000 */
[----:B--2---:R-:W-:Y:S06]  /*0ac0*/  BAR.SYNC.DEFER_BLOCKING 0x0 ;  /* 0x0000000000007b1d */ /* 0x004fec0000010000 */
[----:B------:R-:W-:Y:S02]  /*0ad0*/  BSSY.RECONVERGENT B1, `(.L_x_20) ;  /* 0x000000b000017945 */ /* 0x000fe40003800200 */
[----:B------:R-:W-:Y:S06]  /*0ae0*/  BAR.SYNC.DEFER_BLOCKING 0x0 ;  /* 0x0000000000007b1d */ /* 0x000fec0000010000 */
[----:B------:R2:W-:Y:S01]  /*0af0*/  @!P0 STS [R11], RZ ;  /* 0x000000ff0b008388 */ /* 0x0005e20000000800 */
[----:B------:R-:W-:Y:S01]  /*0b00*/  NOP ;  /* 0x0000000000007918 */ /* 0x000fe20000000000 */
[----:B------:R-:W-:Y:S05]  /*0b10*/  @P2 BRA `(.L_x_21) ;  /* 0x0000000000182947 */ /* 0x000fea0003800000 */
[----:B---345:R-:W3:Y:S01]  /*0b20*/  LDS R2, [UR10+0x8] ;  /* 0x0000080aff027984 */ /* 0x038ee20008000800 */
[----:B------:R-:W4:Y:S01]  /*0b30*/  LDC.64 R6, c[0x0][0x388] ;  /* 0x0000e200ff067b82 */ /* 0x000f220000000a00 */
[----:B------:R-:W-:Y:S02]  /*0b40*/  IMAD.MOV.U32 R3, RZ, RZ, 0x70 ;  /* 0x00000070ff037424 */ /* 0x000fe400078e00ff */
[----:B----4-:R4:W-:Y:S03]  /*0b50*/  STS.64 [UR10], R6 ;  /* 0x00000006ff007988 */ /* 0x0109e60008000a0a */
[----:B---3--:R-:W-:-:S05]  /*0b60*/  LOP3.LUT R2, R2, 0x10, R3, 0xd8, !PT ;  /* 0x0000001002027812 */ /* 0x008fca00078ed803 */
[----:B------:R4:W-:Y:S02]  /*0b70*/  STS [UR10+0x8], R2 ;  /* 0x00000802ff007988 */ /* 0x0009e4000800080a */
.L_x_21:
[----:B-----5:R-:W-:Y:S05]  /*0b80*/  BSYNC.RECONVERGENT B1 ;  /* 0x0000000000017941 */ /* 0x020fea0003800200 */
.L_x_20:
[----:B------:R-:W-:Y:S04]  /*0b90*/  BSSY.RECONVERGENT B1, `(.L_x_22) ;  /* 0x000000a000017945 */ /* 0x000fe80003800200 */
[----:B------:R-:W-:Y:S05]  /*0ba0*/  @P2 BRA `(.L_x_23) ;  /* 0x0000000000202947 */ /* 0x000fea0003800000 */
[----:B---34-:R-:W3:Y:S01]  /*0bb0*/  LDS R2, [UR10+0x34] ;  /* 0x0000340aff027984 */ /* 0x018ee20008000800 */
[----:B------:R-:W-:Y:S02]  /*0bc0*/  IMAD.MOV.U32 R7, RZ, RZ, 0x3f000000 ;  /* 0x3f000000ff077424 */ /* 0x000fe400078e00ff */
[----:B------:R-:W-:Y:S01]  /*0bd0*/  @!P2 IMAD.MOV.U32 R3, RZ, RZ, 0x3f ;  /* 0x0000003fff03a424 */ /* 0x000fe200078e00ff */
[----:B------:R-:W4:Y:S02]  /*0be0*/  @!P2 LDS R6, [UR10+0x38] ;  /* 0x0000380aff06a984 */ /* 0x000f240008000800 */
[----:B---3--:R-:W-:Y:S02]  /*0bf0*/  LOP3.LUT R2, R2, 0xff000000, R7, 0xb8, !PT ;  /* 0xff00000002027812 */ /* 0x008fe400078eb807 */
[----:B----4-:R-:W-:-:S03]  /*0c00*/  @!P2 LOP3.LUT R3, R6, 0xff, R3, 0xb8, !PT ;  /* 0x000000ff0603a812 */ /* 0x010fc600078eb803 */
[----:B------:R5:W-:Y:S04]  /*0c10*/  STS [UR10+0x34], R2 ;  /* 0x00003402ff007988 */ /* 0x000be8000800080a */
[----:B------:R5:W-:Y:S02]  /*0c20*/  @!P2 STS [UR10+0x38], R3 ;  /* 0x00003803ff00a988 */ /* 0x000be4000800080a */
.L_x_23:
[----:B------:R-:W-:Y:S05]  /*0c30*/  BSYNC.RECONVERGENT B1 ;  /* 0x0000000000017941 */ /* 0x000fea0003800200 */
.L_x_22:
[----:B------:R-:W-:Y:S04]  /*0c40*/  BSSY.RECONVERGENT B1, `(.L_x_24) ;  /* 0x0000004000017945 */ /* 0x000fe80003800200 */
[----:B------:R-:W-:Y:S05]  /*0c50*/  @P2 BRA `(.L_x_25) ;  /* 0x0000000000082947 */ /* 0x000fea0003800000 */
[----:B------:R2:W-:Y:S04]  /*0c60*/  STS [UR10+0x24], R12 ;  /* 0x0000240cff007988 */ /* 0x0005e8000800080a */
[----:B------:R2:W-:Y:S02]  /*0c70*/  STS [UR10+0x20], R5 ;  /* 0x00002005ff007988 */ /* 0x0005e4000800080a */
.L_x_25:
[----:B------:R-:W-:Y:S05]  /*0c80*/  BSYNC.RECONVERGENT B1 ;  /* 0x0000000000017941 */ /* 0x000fea0003800200 */
.L_x_24:
[----:B------:R-:W-:Y:S04]  /*0c90*/  BSSY.RECONVERGENT B1, `(.L_x_26) ;  /* 0x000000e000017945 */ /* 0x000fe80003800200 */
[----:B------:R-:W-:Y:S05]  /*0ca0*/  @P2 BRA `(.L_x_27) ;  /* 0x0000000000302947 */ /* 0x000fea0003800000 */
[----:B-----5:R-:W5:Y:S01]  /*0cb0*/  LDS R3, [UR10+0x34] ;  /* 0x0000340aff037984 */ /* 0x020f620008000800 */
[----:B----4-:R-:W4:Y:S03]  /*0cc0*/  LDC.64 R6, c[0x0][0x3b0] ;  /* 0x0000ec00ff067b82 */ /* 0x010f260000000a00 */
[----:B---3--:R-:W3:Y:S01]  /*0cd0*/  LDS R2, [UR10+0x1c] ;  /* 0x00001c0aff027984 */ /* 0x008ee20008000800 */
[C---:B----4-:R-:W-:Y:S01]  /*0ce0*/  SHF.L.U64.HI R7, R6.reuse, 0x1, R7 ;  /* 0x0000000106077819 */ /* 0x050fe20000010207 */
[----:B------:R-:W-:-:S03]  /*0cf0*/  IMAD.SHL.U32 R6, R6, 0x2, RZ ;  /* 0x0000000206067824 */ /* 0x000fc600078e00ff */
[--C-:B------:R-:W-:Y:S02]  /*0d00*/  SHF.R.U32.HI R9, RZ, 0x4, R7.reuse ;  /* 0x00000004ff097819 */ /* 0x100fe40000011607 */
[----:B------:R-:W-:-:S05]  /*0d10*/  SHF.R.U64 R6, R6, 0x4, R7 ;  /* 0x0000000406067819 */ /* 0x000fca0000001207 */
[----:B------:R4:W-:Y:S01]  /*0d20*/  STS [UR10+0xc], R6 ;  /* 0x00000c06ff007988 */ /* 0x0009e2000800080a */
[----:B-----5:R-:W-:Y:S02]  /*0d30*/  LOP3.LUT R3, R3, 0x7, RZ, 0xb8, !PT ;  /* 0x0000000703037812 */ /* 0x020fe400078eb8ff */
[----:B---3--:R-:W-:-:S03]  /*0d40*/  LOP3.LUT R2, R2, 0xf, R9, 0xb8, !PT ;  /* 0x0000000f02027812 */ /* 0x008fc600078eb809 */
[----:B------:R4:W-:Y:S04]  /*0d50*/  STS [UR10+0x34], R3 ;  /* 0x00003403ff007988 */ /* 0x0009e8000800080a */
[----:B------:R4:W-:Y:S02]  /*0d60*/  STS [UR10+0x1c], R2 ;  /* 0x00001c02ff007988 */ /* 0x0009e4000800080a */
.L_x_27:
[----:B------:R-:W-:Y:S05]  /*0d70*/  BSYNC.RECONVERGENT B1 ;  /* 0x0000000000017941 */ /* 0x000fea0003800200 */
.L_x_26:
[----:B------:R-:W-:Y:S04]  /*0d80*/  BSSY.RECONVERGENT B2, `(.L_x_28) ;  /* 0x000001a000027945 */ /* 0x000fe80003800200 */
[----:B------:R-:W-:Y:S04]  /*0d90*/  BSSY.RELIABLE B1, `(.L_x_29) ;  /* 0x0000015000017945 */ /* 0x000fe80003800100 */
[----:B------:R-:W-:Y:S05]  /*0da0*/  @P2 BRA `(.L_x_30) ;  /* 0x0000000000202947 */ /* 0x000fea0003800000 */
[----:B---345:R-:W3:Y:S02]  /*0db0*/  LDS R2, [UR10+0x34] ;  /* 0x0000340aff027984 */ /* 0x038ee40008000800 */
[----:B---3--:R-:W-:-:S05]  /*0dc0*/  LOP3.LUT R2, R2, 0x38, RZ, 0xb8, !PT ;  /* 0x0000003802027812 */ /* 0x008fca00078eb8ff */
[----:B------:R3:W-:Y:S01]  /*0dd0*/  STS [UR10+0x34], R2 ;  /* 0x00003402ff007988 */ /* 0x0007e2000800080a */
[----:B------:R-:W-:Y:S05]  /*0de0*/  @P2 BRA `(.L_x_31) ;  /* 0x0000000000202947 */ /* 0x000fea0003800000 */
[----:B---3--:R-:W3:Y:S01]  /*0df0*/  LDS R2, [UR10+0x8] ;  /* 0x0000080aff027984 */ /* 0x008ee20008000800 */
[----:B------:R-:W-:-:S05]  /*0e00*/  IMAD.MOV.U32 R3, RZ, RZ, 0x780 ;  /* 0x00000780ff037424 */ /* 0x000fca00078e00ff */
[----:B---3--:R-:W-:-:S05]  /*0e10*/  LOP3.LUT R2, R2, 0x300, R3, 0xd8, !PT ;  /* 0x0000030002027812 */ /* 0x008fca00078ed803 */
[----:B------:R3:W-:Y:S02]  /*0e20*/  STS [UR10+0x8], R2 ;  /* 0x00000802ff007988 */ /* 0x0007e4000800080a */
.L_x_30:
[----:B------:R-:W-:Y:S05]  /*0e30*/  @P2 BRA `(.L_x_32) ;  /* 0x0000000000282947 */ /* 0x000fea0003800000 */
[----:B---345:R-:W3:Y:S02]  /*0e40*/  LDS R2, [UR10+0x8] ;  /* 0x0000080aff027984 */ /* 0x038ee40008000800 */
[----:B---3--:R-:W-:-:S05]  /*0e50*/  LOP3.LUT R2, R2, 0x1800, RZ, 0xb8, !PT ;  /* 0x0000180002027812 */ /* 0x008fca00078eb8ff */
[----:B------:R4:W-:Y:S02]  /*0e60*/  STS [UR10+0x8], R2 ;  /* 0x00000802ff007988 */ /* 0x0009e4000800080a */
.L_x_31:
[----:B------:R-:W-:Y:S05]  /*0e70*/  @P2 BREAK.RELIABLE B1 ;  /* 0x0000000000012942 */ /* 0x000fea0003800100 */
[----:B------:R-:W-:Y:S05]  /*0e80*/  @P2 BRA `(.L_x_33) ;  /* 0x0000000000242947 */ /* 0x000fea0003800000 */
[----:B---34-:R-:W3:Y:S01]  /*0e90*/  LDS R2, [UR10+0x8] ;  /* 0x0000080aff027984 */ /* 0x018ee20008000800 */
[----:B------:R-:W-:-:S05]  /*0ea0*/  IMAD.MOV.U32 R3, RZ, RZ, 0x6000 ;  /* 0x00006000ff037424 */ /* 0x000fca00078e00ff */
[----:B---3--:R-:W-:-:S04]  /*0eb0*/  LOP3.LUT R2, R2, 0x6000, R3, 0xd8, !PT ;  /* 0x0000600002027812 */ /* 0x008fc800078ed803 */
[----:B------:R-:W-:-:S05]  /*0ec0*/  LOP3.LUT R2, R2, 0x400000, RZ, 0xb8, !PT ;  /* 0x0040000002027812 */ /* 0x000fca00078eb8ff */
[----:B------:R3:W-:Y:S02]  /*0ed0*/  STS [UR10+0x8], R2 ;  /* 0x00000802ff007988 */ /* 0x0007e4000800080a */
.L_x_32:
[----:B------:R-:W-:Y:S05]  /*0ee0*/  BSYNC.RELIABLE B1 ;  /* 0x0000000000017941 */ /* 0x000fea0003800100 */
.L_x_29:
[----:B---345:R-:W3:Y:S02]  /*0ef0*/  @!P2 LDS R2, [UR10+0x8] ;  /* 0x0000080aff02a984 */ /* 0x038ee40008000800 */
[----:B---3--:R-:W-:-:S05]  /*0f00*/  @!P2 LOP3.LUT R2, R2, 0x8000, RZ, 0xb8, !PT ;  /* 0x000080000202a812 */ /* 0x008fca00078eb8ff */
[----:B------:R5:W-:Y:S02]  /*0f10*/  @!P2 STS [UR10+0x8], R2 ;  /* 0x00000802ff00a988 */ /* 0x000be4000800080a */
.L_x_33:
[----:B------:R-:W-:Y:S05]  /*0f20*/  BSYNC.RECONVERGENT B2 ;  /* 0x0000000000027941 */ /* 0x000fea0003800200 */
.L_x_28:
[----:B------:R-:W-:Y:S05]  /*0f30*/  WARPSYNC.ALL ;  /* 0x0000000000007948 */ /* 0x000fea0003800000 */
[----:B------:R-:W-:Y:S01]  /*0f40*/  NOP ;  /* 0x0000000000007918 */ /* 0x000fe20000000000 */
[----:B------:R-:W-:-:S04]  /*0f50*/  UIADD3 UR5, UPT, UPT, UR4, 0x80, URZ ;  /* 0x0000008004057890 */ /* 0x000fc8000fffe0ff */
[----:B------:R-:W-:-:S04]  /*0f60*/  UIADD3 UR6, UP0, UPT, UR5, UR12, URZ ;  /* 0x0000000c05067290 */ /* 0x000fc8000ff1e0ff */
[----:B------:R-:W-:Y:S01]  /*0f70*/  ULEA.HI.X.SX32 UR7, UR5, UR13, 0x1, UP0 ;  /* 0x0000000d05077291 */ /* 0x000fe200080f0eff */
[----:B------:R-:W-:Y:S11]  /*0f80*/  @P0 BRA `(.L_x_34) ;  /* 0x0000000000300947 */ /* 0x000ff60003800000 */
[----:B---345:R-:W3:Y:S01]  /*0f90*/  S2R R2, SR_LANEID ;  /* 0x0000000000027919 */ /* 0x038ee20000000000 */
[----:B------:R-:W-:Y:S05]  /*0fa0*/  WARPSYNC.ALL ;  /* 0x0000000000007948 */ /* 0x000fea0003800000 */
[----:B------:R-:W-:Y:S01]  /*0fb0*/  NOP ;  /* 0x0000000000007918 */ /* 0x000fe20000000000 */
[----:B---3--:R-:W-:-:S05]  /*0fc0*/  IMAD.SHL.U32 R6, R2, 0x4, RZ ;  /* 0x0000000402067824 */ /* 0x008fca00078e00ff */
[----:B------:R-:W3:Y:S01]  /*0fd0*/  LDS R7, [R6+UR10] ;  /* 0x0000000a06077984 */ /* 0x000ee20008000800 */
[----:B------:R-:W-:-:S05]  /*0fe0*/  IADD3 R2, P3, PT, R6, UR6, RZ ;  /* 0x0000000606027c10 */ /* 0x000fca000ff7e0ff */
[----:B------:R-:W-:-:S05]  /*0ff0*/  IMAD.X R3, RZ, RZ, UR7, P3 ;  /* 0x00000007ff037e24 */ /* 0x000fca00098e06ff */
[----:B---3--:R3:W4:Y:S01]  /*1000*/  ATOMG.E.EXCH.STRONG.GPU PT, RZ, [R2], R7 ;  /* 0x0000000702ff73a8 */ /* 0x00872200041ee100 */
[----:B------:R-:W-:-:S04]  /*1010*/  DEPBAR {5,4,3,2,1,0} ;  /* 0x0000003f0000791a */ /* 0x000fc80000000000 */
[----:B------:R-:W5:Y:S02]  /*1020*/  CCTL.E.C.LDCU.IV.DEEP [UR6] ;  /* 0x0000000006007540 */ /* 0x000f640009c08000 */
[----:B-----5:R3:W-:Y:S01]  /*1030*/  UTMACCTL.IV [UR6] ;  /* 0x00000000060079b9 */ /* 0x0207e20008000000 */
[----:B------:R-:W-:Y:S01]  /*1040*/  NOP ;  /* 0x0000000000007918 */ /* 0x000fe20000000000 */
.L_x_34:
[----:B------:R-:W-:Y:S05]  /*1050*/  @P0 BRA `(.L_x_35) ;  /* 0x00000000000c0947 */ /* 0x000fea0003800000 */
[----:B------:R0:W-:Y:S01]  /*1060*/  UTMACMDFLUSH ;  /* 0x00000000000079b7 */ /* 0x0001e20000000000 */
[----:B------:R-:W-:Y:S05]  /*1070*/  @P0 BRA `(.L_x_35) ;  /* 0x0000000000040947 */ /* 0x000fea0003800000 */
[----:B------:R-:W-:-:S04]  /*1080*/  DEPBAR.LE SB0, 0x0 ;  /* 0x000080000000791a */ /* 0x000fc80000000000 */
.L_x_35:
[----:B------:R-:W-:Y:S05]  /*1090*/  WARPSYNC.ALL ;  /* 0x0000000000007948 */ /* 0x000fea0003800000 */
[----:B------:R-:W-:Y:S01]  /*10a0*/  NOP ;  /* 0x0000000000007918 */ /* 0x000fe20000000000 */
[----:B----4-:R-:W-:Y:S06]  /*10b0*/  BAR.SYNC.DEFER_BLOCKING 0x0 ;  /* 0x0000000000007b1d */ /* 0x010fec0000010000 */
[----:B------:R-:W-:Y:S02]  /*10c0*/  BSSY.RECONVERGENT B2, `(.L_x_36) ;  /* 0x000000b000027945 */ /* 0x000fe40003800200 */
[----:B------:R-:W-:Y:S06]  /*10d0*/  BAR.SYNC.DEFER_BLOCKING 0x0 ;  /* 0x0000000000007b1d */ /* 0x000fec0000010000 */
[----:B------:R4:W-:Y:S01]  /*10e0*/  @!P0 STS [R11], RZ ;  /* 0x000000ff0b008388 */ /* 0x0009e20000000800 */
[----:B------:R-:W-:Y:S01]  /*10f0*/  NOP ;  /* 0x0000000000007918 */ /* 0x000fe20000000000 */
[----:B------:R-:W-:Y:S05]  /*1100*/  @P2 BRA `(.L_x_37) ;  /* 0x0000000000182947 */ /* 0x000fea0003800000 */
[----:B---3-5:R-:W3:Y:S01]  /*1110*/  LDS R2, [UR10+0x8] ;  /* 0x0000080aff027984 */ /* 0x028ee20008000800 */
[----:B------:R-:W5:Y:S01]  /*1120*/  LDC.64 R6, c[0x0][0x390] ;  /* 0x0000e400ff067b82 */ /* 0x000f620000000a00 */
[----:B------:R-:W-:Y:S02]  /*1130*/  IMAD.MOV.U32 R3, RZ, RZ, 0x70 ;  /* 0x00000070ff037424 */ /* 0x000fe400078e00ff */
[----:B-----5:R5:W-:Y:S03]  /*1140*/  STS.64 [UR10], R6 ;  /* 0x00000006ff007988 */ /* 0x020be60008000a0a */
[----:B---3--:R-:W-:-:S05]  /*1150*/  LOP3.LUT R2, R2, 0x10, R3, 0xd8, !PT ;  /* 0x0000001002027812 */ /* 0x008fca00078ed803 */
[----:B------:R5:W-:Y:S02]  /*1160*/  STS [UR10+0x8], R2 ;  /* 0x00000802ff007988 */ /* 0x000be4000800080a */
.L_x_37:
[----:B---3--:R-:W-:Y:S05]  /*1170*/  BSYNC.RECONVERGENT B2 ;  /* 0x0000000000027941 */ /* 0x008fea0003800200 */
.L_x_36:
[----:B------:R-:W-:Y:S04]  /*1180*/  BSSY.RECONVERGENT B3, `(.L_x_38) ;  /* 0x0000011000037945 */ /* 0x000fe80003800200 */
[----:B------:R-:W-:Y:S04]  /*1190*/  BSSY.RELIABLE B2, `(.L_x_39) ;  /* 0x000000e000027945 */ /* 0x000fe80003800100 */
[----:B------:R-:W-:Y:S05]  /*11a0*/  @P2 BRA `(.L_x_40) ;  /* 0x0000000000242947 */ /* 0x000fea0003800000 */
[----:B-----5:R-:W3:Y:S01]  /*11b0*/  LDS R2, [UR10+0x34] ;  /* 0x0000340aff027984 */ /* 0x020ee20008000800 */
[----:B------:R-:W-:-:S05]  /*11c0*/  IMAD.MOV.U32 R3, RZ, RZ, 0x3f000000 ;  /* 0x3f000000ff037424 */ /* 0x000fca00078e00ff */
[----:B---3--:R-:W-:-:S05]  /*11d0*/  LOP3.LUT R2, R2, 0xff000000, R3, 0xb8, !PT ;  /* 0xff00000002027812 */ /* 0x008fca00078eb803 */
[----:B------:R3:W-:Y:S01]  /*11e0*/  STS [UR10+0x34], R2 ;  /* 0x00003402ff007988 */ /* 0x0007e2000800080a */
[----:B------:R-:W-:Y:S05]  /*11f0*/  @P2 BRA `(.L_x_41) ;  /* 0x00000000001c2947 */ /* 0x000fea0003800000 */
[----:B---3--:R-:W3:Y:S01]  /*1200*/  LDS R2, [UR10+0x38] ;  /* 0x0000380aff027984 */ /* 0x008ee20008000800 */
[----:B------:R-:W-:-:S05]  /*1210*/  IMAD.MOV.U32 R3, RZ, RZ, 0x7f ;  /* 0x0000007fff037424 */ /* 0x000fca00078e00ff */
[----:B---3--:R-:W-:-:S05]  /*1220*/  LOP3.LUT R2, R2, 0xff, R3, 0xb8, !PT ;  /* 0x000000ff02027812 */ /* 0x008fca00078eb803 */
[----:B------:R3:W-:Y:S02]  /*1230*/  STS [UR10+0x38], R2 ;  /* 0x00003802ff007988 */ /* 0x0007e4000800080a */
.L_x_40:
[----:B------:R-:W-:Y:S05]  /*1240*/  @P2 BREAK.RELIABLE B2 ;  /* 0x0000000000022942 */ /* 0x000fea0003800100 */
[----:B------:R-:W-:Y:S05]  /*1250*/  @P2 BRA `(.L_x_42) ;  /* 0x00000000000c2947 */ /* 0x000fea0003800000 */
[----:B------:R2:W-:Y:S02]  /*1260*/  STS [UR10+0x20], R5 ;  /* 0x00002005ff007988 */ /* 0x0005e4000800080a */
.L_x_41:
[----:B------:R-:W-:Y:S05]  /*1270*/  BSYNC.RELIABLE B2 ;  /* 0x0000000000027941 */ /* 0x000fea0003800100 */
.L_x_39:
[----:B------:R2:W-:Y:S02]  /*1280*/  @!P2 STS [UR10+0x24], R4 ;  /* 0x00002404ff00a988 */ /* 0x0005e4000800080a */
.L_x_42:
[----:B------:R-:W-:Y:S05]  /*1290*/  BSYNC.RECONVERGENT B3 ;  /* 0x0000000000037941 */ /* 0x000fea0003800200 */
.L_x_38:
[----:B------:R-:W-:Y:S05]  /*12a0*/  WARPSYNC.ALL ;  /* 0x0000000000007948 */ /* 0x000fea0003800000 */
[----:B------:R-:W-:Y:S01]  /*12b0*/  NOP ;  /* 0x0000000000007918 */ /* 0x000fe20000000000 */
[----:B------:R-:W-:Y:S04]  /*12c0*/  BSSY.RECONVERGENT B3, `(.L_x_43) ;  /* 0x000000e000037945 */ /* 0x000fe80003800200 */
[----:B------:R-:W-:Y:S05]  /*12d0*/  @P2 BRA `(.L_x_44) ;  /* 0x0000000000302947 */ /* 0x000fea0003800000 */
[----:B------:R-:W2:Y:S02]  /*12e0*/  LDS R3, [UR10+0x34] ;  /* 0x0000340aff037984 */ /* 0x000ea40008000800 */
[----:B--2---:R-:W2:Y:S02]  /*12f0*/  LDC.64 R4, c[0x0][0x3b8] ;  /* 0x0000ee00ff047b82 */ /* 0x004ea40000000a00 */
[----:B---3-5:R-:W3:Y:S01]  /*1300*/  LDS R2, [UR10+0x1c] ;  /* 0x00001c0aff027984 */ /* 0x028ee20008000800 */
[C---:B--2---:R-:W-:Y:S01]  /*1310*/  SHF.L.U64.HI R5, R4.reuse, 0x1, R5 ;  /* 0x0000000104057819 */ /* 0x044fe20000010205 */
[----:B------:R-:W-:-:S03]  /*1320*/  IMAD.SHL.U32 R4, R4, 0x2, RZ ;  /* 0x0000000204047824 */ /* 0x000fc600078e00ff */
[--C-:B------:R-:W-:Y:S02]  /*1330*/  SHF.R.U32.HI R7, RZ, 0x4, R5.reuse ;  /* 0x00000004ff077819 */ /* 0x100fe40000011605 */
[----:B------:R-:W-:-:S05]  /*1340*/  SHF.R.U64 R4, R4, 0x4, R5 ;  /* 0x0000000404047819 */ /* 0x000fca0000001205 */
[----:B------:R2:W-:Y:S01]  /*1350*/  STS [UR10+0xc], R4 ;  /* 0x00000c04ff007988 */ /* 0x0005e2000800080a */
[----:B------:R-:W-:Y:S02]  /*1360*/  LOP3.LUT R3, R3, 0x7, RZ, 0xb8, !PT ;  /* 0x0000000703037812 */ /* 0x000fe400078eb8ff */
[----:B---3--:R-:W-:-:S03]  /*1370*/  LOP3.LUT R2, R2, 0xf, R7, 0xb8, !PT ;  /* 0x0000000f02027812 */ /* 0x008fc600078eb807 */
[----:B------:R2:W-:Y:S04]  /*1380*/  STS [UR10+0x34], R3 ;  /* 0x00003403ff007988 */ /* 0x0005e8000800080a */
[----:B------:R2:W-:Y:S02]  /*1390*/  STS [UR10+0x1c], R2 ;  /* 0x00001c02ff007988 */ /* 0x0005e4000800080a */
.L_x_44:
[----:B------:R-:W-:Y:S05]  /*13a0*/  BSYNC.RECONVERGENT B3 ;  /* 0x0000000000037941 */ /* 0x000fea0003800200 */
.L_x_43:
[----:B------:R-:W-:Y:S04]  /*13b0*/  BSSY.RECONVERGENT B4, `(.L_x_45) ;  /* 0x000001a000047945 */ /* 0x000fe80003800200 */
[----:B------:R-:W-:Y:S04]  /*13c0*/  BSSY.RELIABLE B3, `(.L_x_46) ;  /* 0x0000015000037945 */ /* 0x000fe80003800100 */
[----:B------:R-:W-:Y:S05]  /*13d0*/  @P2 BRA `(.L_x_47) ;  /* 0x0000000000202947 */ /* 0x000fea0003800000 */
[----:B--23-5:R-:W2:Y:S02]  /*13e0*/  LDS R2, [UR10+0x34] ;  /* 0x0000340aff027984 */ /* 0x02cea40008000800 */
[----:B--2---:R-:W-:-:S05]  /*13f0*/  LOP3.LUT R2, R2, 0x38, RZ, 0xb8, !PT ;  /* 0x0000003802027812 */ /* 0x004fca00078eb8ff */
[----:B------:R2:W-:Y:S01]  /*1400*/  STS [UR10+0x34], R2 ;  /* 0x00003402ff007988 */ /* 0x0005e2000800080a */
[----:B------:R-:W-:Y:S05]  /*1410*/  @P2 BRA `(.L_x_48) ;  /* 0x0000000000202947 */ /* 0x000fea0003800000 */
[----:B--2---:R-:W2:Y:S01]  /*1420*/  LDS R2, [UR10+0x8] ;  /* 0x0000080aff027984 */ /* 0x004ea20008000800 */
[----:B------:R-:W-:-:S05]  /*1430*/  IMAD.MOV.U32 R3, RZ, RZ, 0x780 ;  /* 0x00000780ff037424 */ /* 0x000fca00078e00ff */
[----:B--2---:R-:W-:-:S05]  /*1440*/  LOP3.LUT R2, R2, 0x300, R3, 0xd8, !PT ;  /* 0x0000030002027812 */ /* 0x004fca00078ed803 */
[----:B------:R2:W-:Y:S02]  /*1450*/  STS [UR10+0x8], R2 ;  /* 0x00000802ff007988 */ /* 0x0005e4000800080a */
.L_x_47:
[----:B------:R-:W-:Y:S05]  /*1460*/  @P2 BRA `(.L_x_49) ;  /* 0x0000000000282947 */ /* 0x000fea0003800000 */
[----:B--23-5:R-:W2:Y:S02]  /*1470*/  LDS R2, [UR10+0x8] ;  /* 0x0000080aff027984 */ /* 0x02cea40008000800 */
[----:B--2---:R-:W-:-:S05]  /*1480*/  LOP3.LUT R2, R2, 0x1800, RZ, 0xb8, !PT ;  /* 0x0000180002027812 */ /* 0x004fca00078eb8ff */
[----:B------:R3:W-:Y:S02]  /*1490*/  STS [UR10+0x8], R2 ;  /* 0x00000802ff007988 */ /* 0x0007e4000800080a */
.L_x_48:
[----:B------:R-:W-:Y:S05]  /*14a0*/  @P2 BREAK.RELIABLE B3 ;  /* 0x0000000000032942 */ /* 0x000fea0003800100 */
[----:B------:R-:W-:Y:S05]  /*14b0*/  @P2 BRA `(.L_x_50) ;  /* 0x0000000000242947 */ /* 0x000fea0003800000 */
[----:B--23--:R-:W2:Y:S01]  /*14c0*/  LDS R2, [UR10+0x8] ;  /* 0x0000080aff027984 */ /* 0x00cea20008000800 */
[----:B------:R-:W-:-:S05]  /*14d0*/  IMAD.MOV.U32 R3, RZ, RZ, 0x6000 ;  /* 0x00006000ff037424 */ /* 0x000fca00078e00ff */
[----:B--2---:R-:W-:-:S04]  /*14e0*/  LOP3.LUT R2, R2, 0x6000, R3, 0xd8, !PT ;  /* 0x0000600002027812 */ /* 0x004fc800078ed803 */
[----:B------:R-:W-:-:S05]  /*14f0*/  LOP3.LUT R2, R2, 0x400000, RZ, 0xb8, !PT ;  /* 0x0040000002027812 */ /* 0x000fca00078eb8ff */
[----:B------:R2:W-:Y:S02]  /*1500*/  STS [UR10+0x8], R2 ;  /* 0x00000802ff007988 */ /* 0x0005e4000800080a */
.L_x_49:
[----:B------:R-:W-:Y:S05]  /*1510*/  BSYNC.RELIABLE B3 ;  /* 0x0000000000037941 */ /* 0x000fea0003800100 */
.L_x_46:
[----:B--23-5:R-:W2:Y:S02]  /*1520*/  @!P2 LDS R2, [UR10+0x8] ;  /* 0x0000080aff02a984 */ /* 0x02cea40008000800 */
[----:B--2---:R-:W-:-:S05]  /*1530*/  @!P2 LOP3.LUT R2, R2, 0x8000, RZ, 0xb8, !PT ;  /* 0x000080000202a812 */ /* 0x004fca00078eb8ff */
[----:B------:R5:W-:Y:S02]  /*1540*/  @!P2 STS [UR10+0x8], R2 ;  /* 0x00000802ff00a988 */ /* 0x000be4000800080a */
.L_x_50:
[----:B------:R-:W-:Y:S05]  /*1550*/  BSYNC.RECONVERGENT B4 ;  /* 0x0000000000047941 */ /* 0x000fea0003800200 */
.L_x_45:
[----:B------:R-:W-:Y:S05]  /*1560*/  WARPSYNC.ALL ;  /* 0x0000000000007948 */ /* 0x000fea0003800000 */
[----:B------:R-:W-:Y:S01]  /*1570*/  NOP ;  /* 0x0000000000007918 */ /* 0x000fe20000000000 */
[----:B------:R-:W-:-:S04]  /*1580*/  UIADD3 UR4, UPT, UPT, UR4, 0x100, URZ ;  /* 0x0000010004047890 */ /* 0x000fc8000fffe0ff */
[----:B------:R-:W-:-:S04]  /*1590*/  UIADD3 UR12, UP0, UPT, UR4, UR12, URZ ;  /* 0x0000000c040c7290 */ /* 0x000fc8000ff1e0ff */
[----:B------:R-:W-:Y:S01]  /*15a0*/  ULEA.HI.X.SX32 UR13, UR4, UR13, 0x1, UP0 ;  /* 0x0000000d040d7291 */ /* 0x000fe200080f0eff */
[----:B------:R-:W-:Y:S11]  /*15b0*/  @P0 BRA `(.L_x_51) ;  /* 0x0000000000300947 */ /* 0x000ff60003800000 */
[----:B--23-5:R-:W2:Y:S01]  /*15c0*/  S2R R2, SR_LANEID ;  /* 0x0000000000027919 */ /* 0x02cea20000000000 */
[----:B------:R-:W-:Y:S05]  /*15d0*/  WARPSYNC.ALL ;  /* 0x0000000000007948 */ /* 0x000fea0003800000 */
[----:B------:R-:W-:Y:S01]  /*15e0*/  NOP ;  /* 0x0000000000007918 */ /* 0x000fe20000000000 */
[----:B--2---:R-:W-:-:S05]  /*15f0*/  IMAD.SHL.U32 R4, R2, 0x4, RZ ;  /* 0x0000000402047824 */ /* 0x004fca00078e00ff */
[----:B------:R-:W2:Y:S01]  /*1600*/  LDS R5, [R4+UR10] ;  /* 0x0000000a04057984 */ /* 0x000ea20008000800 */
[----:B------:R-:W-:-:S05]  /*1610*/  IADD3 R2, P3, PT, R4, UR12, RZ ;  /* 0x0000000c04027c10 */ /* 0x000fca000ff7e0ff */
[----:B------:R-:W-:-:S05]  /*1620*/  IMAD.X R3, RZ, RZ, UR13, P3 ;  /* 0x0000000dff037e24 */ /* 0x000fca00098e06ff */
[----:B--2---:R2:W3:Y:S01]  /*1630*/  ATOMG.E.EXCH.STRONG.GPU PT, RZ, [R2], R5 ;  /* 0x0000000502ff73a8 */ /* 0x0044e200041ee100 */
[----:B------:R-:W-:-:S04]  /*1640*/  DEPBAR {5,4,3,2,1,0} ;  /* 0x0000003f0000791a */ /* 0x000fc80000000000 */
[----:B------:R-:W5:Y:S02]  /*1650*/  CCTL.E.C.LDCU.IV.DEEP [UR12] ;  /* 0x000000000c007540 */ /* 0x000f640009c08000 */
[----:B-----5:R2:W-:Y:S01]  /*1660*/  UTMACCTL.IV [UR12] ;  /* 0x000000000c0079b9 */ /* 0x0205e20008000000 */
[----:B------:R-:W-:Y:S01]  /*1670*/  NOP ;  /* 0x0000000000007918 */ /* 0x000fe20000000000 */
.L_x_51:
[----:B------:R-:W-:Y:S05]  /*1680*/  @P0 BRA `(.L_x_52) ;  /* 0x00000000000c0947 */ /* 0x000fea0003800000 */
[----:B------:R0:W-:Y:S01]  /*1690*/  UTMACMDFLUSH ;  /* 0x00000000000079b7 */ /* 0x0001e20000000000 */
[----:B------:R-:W-:Y:S05]  /*16a0*/  @P0 BRA `(.L_x_52) ;  /* 0x0000000000040947 */ /* 0x000fea0003800000 */
[----:B------:R-:W-:-:S04]  /*16b0*/  DEPBAR.LE SB0, 0x0 ;  /* 0x000080000000791a */ /* 0x000fc80000000000 */
.L_x_52:
[----:B------:R-:W-:Y:S05]  /*16c0*/  WARPSYNC.ALL ;  /* 0x0000000000007948 */ /* 0x000fea0003800000 */
[----:B------:R-:W-:Y:S01]  /*16d0*/  NOP ;  /* 0x0000000000007918 */ /* 0x000fe20000000000 */
[----:B---3--:R-:W-:Y:S01]  /*16e0*/  BAR.SYNC.DEFER_BLOCKING 0x0 ;  /* 0x0000000000007b1d */ /* 0x008fe20000010000 */
[----:B------:R-:W-:Y:S01]  /*16f0*/  ISETP.GE.AND P0, PT, R13, 0x1, PT ;  /* 0x000000010d00780c */ /* 0x000fe20003f06270 */
[----:B------:R-:W-:Y:S01]  /*1700*/  USHF.L.U32 UR14, UR14, 0x8, URZ ;  /* 0x000000080e0e7899 */ /* 0x000fe200080006ff */
[----:B--2--5:R-:W-:Y:S01]  /*1710*/  SHF.R.U32.HI R2, RZ, 0x5, R0 ;  /* 0x00000005ff027819 */ /* 0x024fe20000011600 */
[----:B------:R-:W-:-:S02]  /*1720*/  USHF.L.U32 UR27, UR11, 0x7, URZ ;  /* 0x000000070b1b7899 */ /* 0x000fc400080006ff */
[----:B------:R-:W-:Y:S01]  /*1730*/  VOTEU.ALL UP0, P2 ;  /* 0x0000000000ff7886 */ /* 0x000fe20001000000 */
[----:B------:R-:W-:Y:S01]  /*1740*/  UMOV UR4, 0x1 ;  /* 0x0000000100047882 */ /* 0x000fe20000000000 */
[----:B------:R-:W-:Y:S01]  /*1750*/  VOTEU.ALL UP1, P2 ;  /* 0x0000000000ff7886 */ /* 0x000fe20001020000 */
[----:B------:R-:W-:Y:S02]  /*1760*/  R2UR UR15, R2 ;  /* 0x00000000020f72ca */ /* 0x000fe400000e0000 */
[----:B------:R-:W-:-:S04]  /*1770*/  @!UP0 UIADD3 UR16, UPT, UPT, -UR4, 0x100000, URZ ;  /* 0x0010000004108890 */ /* 0x000fc8000fffe1ff */
[----:B------:R-:W-:Y:S02]  /*1780*/  @!UP0 USHF.L.U32 UR17, UR16, 0xb, URZ ;  /* 0x0000000b10118899 */ /* 0x000fe400080006ff */
[----:B------:R-:W-:Y:S02]  /*1790*/  @!UP0 USHF.L.U32 UR16, UR16, 0x1, URZ ;  /* 0x0000000110108899 */ /* 0x000fe400080006ff */
[----:B------:R-:W-:-:S04]  /*17a0*/  @!UP0 UIADD3 UR4, UPT, UPT, -UR4, 0x100000, URZ ;  /* 0x0010000004048890 */ /* 0x000fc8000fffe1ff */
[----:B------:R-:W-:Y:S02]  /*17b0*/  @!UP0 USHF.L.U32 UR5, UR4, 0xb, URZ ;  /* 0x0000000b04058899 */ /* 0x000fe400080006ff */
[----:B------:R-:W-:Y:S01]  /*17c0*/  @!UP0 USHF.L.U32 UR4, UR4, 0x1, URZ ;  /* 0x0000000104048899 */ /* 0x000fe200080006ff */
[----:B------:R-:W-:Y:S01]  /*17d0*/  VOTEU.ALL UP0, P2 ;  /* 0x0000000000ff7886 */ /* 0x000fe20001000000 */
[----:B------:R-:W2:Y:S04]  /*17e0*/  FENCE.VIEW.ASYNC.S ;  /* 0x00000000000073c6 */ /* 0x000ea80000000000 */
[----:B--2---:R2:W3:Y:S06]  /*17f0*/  @!UP0 SYNCS.EXCH.64 URZ, [UR10+0xc000], UR16 ;  /* 0x00c000100aff85b2 */ /* 0x0044ec0008000100 */
[----:B------:R2:W5:Y:S01]  /*1800*/  @!UP1 SYNCS.EXCH.64 URZ, [UR10+0xc010], UR4 ;  /* 0x00c010040aff95b2 */ /* 0x0005620008000100 */
[----:B------:R-:W-:Y:S05]  /*1810*/  @!P0 BRA `(.L_x_53) ;  /* 0x0000000400e88947 */ /* 0x000fea0003800000 */
[----:B---3-5:R-:W-:Y:S01]  /*1820*/  BAR.SYNC.DEFER_BLOCKING 0x0 ;  /* 0x0000000000007b1d */ /* 0x028fe20000010000 */
[----:B------:R-:W-:Y:S01]  /*1830*/  @!P2 IMAD.MOV.U32 R2, RZ, RZ, 0xc000 ;  /* 0x0000c000ff02a424 */ /* 0x000fe200078e00ff */
[----:B------:R-:W-:Y:S01]  /*1840*/  ELECT P0, URZ, PT ;  /* 0x0000000000ff782f */ /* 0x000fe20003800000 */
[----:B------:R-:W-:-:S03]  /*1850*/  UIADD3 UR24, UPT, UPT, UR10, 0x8000, URZ ;  /* 0x000080000a187890 */ /* 0x000fc6000fffe0ff */
[----:B------:R-:W-:Y:S01]  /*1860*/  ISETP.LT.U32.AND P0, PT, R10, 0x20, P0 ;  /* 0x000000200a00780c */ /* 0x000fe20000701070 */
[----:B------:R-:W-:Y:S01]  /*1870*/  UIADD3 UR25, UPT, UPT, UR10, 0xc000, URZ ;  /* 0x0000c0000a197890 */ /* 0x000fe2000fffe0ff */
[----:B------:R-:W-:Y:S01]  /*1880*/  UMOV UR26, URZ ;  /* 0x000000ff001a7c82 */ /* 0x000fe20008000000 */
[----:B--2---:R-:W-:Y:S01]  /*1890*/  ULOP3.LUT UR4, UR15, 0x3, URZ, 0xc0, !UPT ;  /* 0x000000030f047892 */ /* 0x004fe2000f8ec0ff */
[----:B------:R-:W-:Y:S01]  /*18a0*/  UMOV UR31, UR26 ;  /* 0x0000001a001f7c82 */ /* 0x000fe20008000000 */
[----:B------:R-:W-:Y:S02]  /*18b0*/  USHF.R.U32.HI UR18, URZ, 0x4, UR10 ;  /* 0x00000004ff127899 */ /* 0x000fe4000801160a */
[----:B------:R-:W-:Y:S02]  /*18c0*/  ULEA UR28, UR4, UR10, 0xd ;  /* 0x0000000a041c7291 */ /* 0x000fe4000f8e68ff */
[----:B------:R-:W-:-:S04]  /*18d0*/  ULEA UR30, UR4, UR14, 0x6 ;  /* 0x0000000e041e7291 */ /* 0x000fc8000f8e30ff */
[----:B------:R-:W-:Y:S01]  /*18e0*/  VOTEU.ANY UP0, P0 ;  /* 0x0000000000ff7886 */ /* 0x000fe20000000100 */
[----:B------:R-:W-:Y:S01]  /*18f0*/  UMOV UR29, UR25 ;  /* 0x00000019001d7c82 */ /* 0x000fe20008000000 */
[----:B------:R-:W-:Y:S02]  /*1900*/  USHF.R.U32.HI UR16, URZ, 0x4, UR24 ;  /* 0x00000004ff107899 */ /* 0x000fe40008011618 */
[----:B------:R-:W-:Y:S01]  /*1910*/  USGXT.U32 UR18, UR18, 0xe ;  /* 0x0000000e1212789a */ /* 0x000fe20008000000 */
[----:B------:R2:W-:Y:S01]  /*1920*/  @!P2 SYNCS.ARRIVE.TRANS64 RZ, [UR10+0xc000], R2 ;  /* 0x00c00002ffffa9a7 */ /* 0x0005e2000800000a */
[----:B------:R-:W-:Y:S01]  /*1930*/  BAR.SYNC.DEFER_BLOCKING 0x0 ;  /* 0x0000000000007b1d */ /* 0x000fe20000010000 */
[----:B------:R-:W-:Y:S02]  /*1940*/  USGXT.U32 UR16, UR16, 0xe ;  /* 0x0000000e1010789a */ /* 0x000fe40008000000 */
[----:B------:R-:W-:Y:S02]  /*1950*/  UIADD3 UR22, UP1, UPT, UR18, 0x2000080, URZ ;  /* 0x0200008012167890 */ /* 0x000fe4000ff3e0ff */
[----:B------:R-:W-:Y:S01]  /*1960*/  ULOP3.LUT UR18, UR18, 0x2000000, URZ, 0xfc, !UPT ;  /* 0x0200000012127892 */ /* 0x000fe2000f8efcff */
[----:B------:R-:W-:Y:S01]  /*1970*/  UMOV UR4, URZ ;  /* 0x000000ff00047c82 */ /* 0x000fe20008000000 */
[----:B------:R-:W-:Y:S01]  /*1980*/  UMOV UR17, 0x40004040 ;  /* 0x4000404000117882 */ /* 0x000fe20000000000 */
[----:B------:R-:W-:Y:S01]  /*1990*/  UIADD3.X UR23, UPT, UPT, UR4, 0x40004040, URZ, UP1, !UPT ;  /* 0x4000404004177890 */ /* 0x000fe20008ffe4ff */
[----:B------:R-:W-:-:S03]  /*19a0*/  UMOV UR19, 0x40004040 ;  /* 0x4000404000137882 */ /* 0x000fc60000000000 */
[----:B------:R-:W-:Y:S02]  /*19b0*/  UIADD3.64 UR38, UPT, UPT, UR22, 0x80, URZ ;  /* 0x0000008016267897 */ /* 0x000fe4000fffe0ff */
[----:B------:R-:W-:Y:S01]  /*19c0*/  UIADD3.64 UR42, UPT, UPT, UR22, 0x100, URZ ;  /* 0x00000100162a7897 */ /* 0x000fe2000fffe0ff */
[----:B------:R-:W-:Y:S01]  /*19d0*/  @UP0 UTMALDG.2D [UR24], [UR8] ;  /* 0x00000018080005b4 */ /* 0x000fe20008008000 */
[----:B------:R-:W-:-:S04]  /*19e0*/  UIADD3 UR20, UP0, UPT, UR16, 0x2, URZ ;  /* 0x0000000210147890 */ /* 0x000fc8000ff1e0ff */
[----:B------:R-:W-:Y:S02]  /*19f0*/  UIADD3.X UR21, UPT, UPT, UR4, 0x40004040, URZ, UP0, !UPT ;  /* 0x4000404004157890 */ /* 0x000fe400087fe4ff */
[----:B------:R-:W-:Y:S01]  /*1a00*/  UISETP.NE.U32.AND UP0, UPT, UR15, URZ, UPT ;  /* 0x000000ff0f00728c */ /* 0x000fe2000bf05070 */
[----:B------:R3:W-:Y:S06]  /*1a10*/  MEMBAR.ALL.CTA ;  /* 0x0000000000007992 */ /* 0x0007ec0000008000 */
[----:B---3--:R-:W3:Y:S01]  /*1a20*/  FENCE.VIEW.ASYNC.S ;  /* 0x00000000000073c6 */ /* 0x008ee20000000000 */
[----:B------:R-:W-:Y:S01]  /*1a30*/  UIADD3.64 UR40, UPT, UPT, UR20, 0x4, URZ ;  /* 0x0000000414287897 */ /* 0x000fe2000fffe0ff */
[----:B---3--:R-:W-:Y:S06]  /*1a40*/  BAR.SYNC.DEFER_BLOCKING 0x0 ;  /* 0x0000000000007b1d */ /* 0x008fec0000010000 */
[----:B------:R3:W-:Y:S02]  /*1a50*/  UTMALDG.2D [UR28], [UR6] ;  /* 0x0000001c060075b4 */ /* 0x0007e40008008000 */
[----:B------:R-:W-:Y:S01]  /*1a60*/  BAR.SYNC.DEFER_BLOCKING 0x0 ;  /* 0x0000000000007b1d */ /* 0x000fe20000010000 */
[----:B---3--:R-:W-:-:S05]  /*1a70*/  UIADD3.64 UR30, UPT, UPT, UR20, 0x2, URZ ;  /* 0x00000002141e7897 */ /* 0x008fca000fffe0ff */
[----:B------:R-:W3:Y:S02]  /*1a80*/  SYNCS.PHASECHK.TRANS64.TRYWAIT P0, [UR10+0xc000], RZ ;  /* 0x00c000ffff0075a7 */ /* 0x000ee4000800110a */
[----:B--23--:R-:W-:Y:S05]  /*1a90*/  @!P0 BRA `(.L_x_54) ;  /* 0x0000001400088947 */ /* 0x00cfea0003800000 */
.L_x_66:
[----:B------:R-:W-:Y:S05]  /*1aa0*/  BRA.U UP0, `(.L_x_55) ;  /* 0x0000000100347547 */ /* 0x000fea000b800000 */
[----:B------:R-:W-:Y:S01]  /*1ab0*/  UMOV UR4, 0x0 ;  /* 0x0000000000047882 */ /* 0x000fe20000000000 */
[----:B------:R-:W-:Y:S01]  /*1ac0*/  UMOV UR5, 0x8410010 ;  /* 0x0841001000057882 */ /* 0x000fe20000000000 */
[----:B------:R-:W-:Y:S01]  /*1ad0*/  UMOV UR24, 0x0 ;  /* 0x0000000000187882 */ /* 0x000fe20000000000 */
[----:B------:R-:W-:Y:S01]  /*1ae0*/  UMOV UR25, 0x8410010 ;  /* 0x0841001000197882 */ /* 0x000fe20000000000 */
[----:B------:R-:W-:Y:S01]  /*1af0*/  UMOV UR28, 0x0 ;  /* 0x00000000001c7882 */ /* 0x000fe20000000000 */
[----:B------:R-:W-:Y:S01]  /*1b00*/  UMOV UR29, 0x8410010 ;  /* 0x08410010001d7882 */ /* 0x000fe20000000000 */
[----:B------:R2:W-:Y:S01]  /*1b10*/  UTCHMMA gdesc[UR16], gdesc[UR18], tmem[UR36], tmem[UR4], idesc[UR5], !UPT ;  /* 0x00ff0412100075ea */ /* 0x0005e2000f800024 */
[----:B------:R-:W-:Y:S01]  /*1b20*/  UMOV UR32, 0x0 ;  /* 0x0000000000207882 */ /* 0x000fe20000000000 */
[----:B------:R-:W-:Y:S01]  /*1b30*/  UMOV UR33, 0x8410010 ;  /* 0x0841001000217882 */ /* 0x000fe20000000000 */
[----:B------:R2:W-:Y:S01]  /*1b40*/  UTCHMMA gdesc[UR20], gdesc[UR22], tmem[UR36], tmem[UR24], idesc[UR25], UPT ;  /* 0x00ff1816140075ea */ /* 0x0005e2000b800024 */
[----:B------:R2:W-:Y:S01]  /*1b50*/  UTCHMMA gdesc[UR30], gdesc[UR38], tmem[UR36], tmem[UR28], idesc[UR29], UPT ;  /* 0x00ff1c261e0075ea */ /* 0x0005e2000b800024 */
[----:B------:R2:W-:Y:S01]  /*1b60*/  UTCHMMA gdesc[UR40], gdesc[UR42], tmem[UR36], tmem[UR32], idesc[UR33], UPT ;  /* 0x00ff202a280075ea */ /* 0x0005e2000b800024 */
[----:B------:R-:W-:Y:S01]  /*1b70*/  NOP ;  /* 0x0000000000007918 */ /* 0x000fe20000000000 */
.L_x_55:
[----:B------:R-:W-:Y:S01]  /*1b80*/  ELECT P0, URZ, PT ;  /* 0x0000000000ff782f */ /* 0x000fe20003800000 */
[----:B--2---:R-:W-:-:S03]  /*1b90*/  UIADD3 UR4, UPT, UPT, UR10, 0xc010, URZ ;  /* 0x0000c0100a047890 */ /* 0x004fc6000fffe0ff */
[----:B------:R-:W-:Y:S01]  /*1ba0*/  ISETP.LT.U32.AND P0, PT, R10, 0x20, P0 ;  /* 0x000000200a00780c */ /* 0x000fe20000701070 */
[----:B------:R-:W-:-:S12]  /*1bb0*/  UMOV UR5, URZ ;  /* 0x000000ff00057c82 */ /* 0x000fd80008000000 */
[----:B------:R-:W-:Y:S01]  /*1bc0*/  VOTEU.ANY UP0, P0 ;  /* 0x0000000000ff7886 */ /* 0x000fe20000000100 */
[----:B------:R-:W-:Y:S01]  /*1bd0*/  VOTEU.ANY UP1, P0 ;  /* 0x0000000000ff7886 */ /* 0x000fe20000020100 */
[----:B------:R-:W-:-:S03]  /*1be0*/  ISETP.GE.U32.AND P0, PT, R13, 0x41, PT ;  /* 0x000000410d00780c */ /* 0x000fc60003f06070 */
[----:B------:R-:W-:Y:S02]  /*1bf0*/  @UP0 UMOV UR24, UR4 ;  /* 0x0000000400180c82 */ /* 0x000fe40008000000 */
[----:B------:R2:W-:Y:S01]  /*1c00*/  @UP1 UTCBAR [UR24], URZ ;  /* 0x000000ff180013e9 */ /* 0x0005e200080000ff */
[----:B------:R-:W-:Y:S06]  /*1c10*/  BAR.SYNC.DEFER_BLOCKING 0x0 ;  /* 0x0000000000007b1d */ /* 0x000fec0000010000 */
[----:B------:R-:W3:Y:S02]  /*1c20*/  SYNCS.PHASECHK.TRANS64.TRYWAIT P3, [UR10+0xc010], RZ ;  /* 0x00c010ffff0075a7 */ /* 0x000ee4000806110a */
[----:B--23--:R-:W-:Y:S05]  /*1c30*/  @!P3 BRA `(.L_x_56) ;  /* 0x0000001000acb947 */ /* 0x00cfea0003800000 */
.L_x_67:
[----:B------:R-:W-:Y:S05]  /*1c40*/  @!P0 BRA `(.L_x_53) ;  /* 0x0000000000dc8947 */ /* 0x000fea0003800000 */
[----:B------:R-:W-:Y:S01]  /*1c50*/  IMAD.MOV.U32 R2, RZ, RZ, 0x1 ;  /* 0x00000001ff027424 */ /* 0x000fe200078e00ff */
[----:B------:R-:W2:Y:S01]  /*1c60*/  LDCU UR37, c[0x0][0x3a0] ;  /* 0x00007400ff2577ac */ /* 0x000ea20008000800 */
[----:B------:R-:W-:-:S05]  /*1c70*/  UMOV UR26, 0x40 ;  /* 0x00000040001a7882 */ /* 0x000fca0000000000 */
.L_x_60:
[----:B------:R-:W-:Y:S01]  /*1c80*/  BAR.SYNC.DEFER_BLOCKING 0x0 ;  /* 0x0000000000007b1d */ /* 0x000fe20000010000 */
[----:B------:R-:W-:Y:S01]  /*1c90*/  ELECT P0, URZ, PT ;  /* 0x0000000000ff782f */ /* 0x000fe20003800000 */
[----:B------:R-:W-:Y:S01]  /*1ca0*/  @!P2 IMAD.MOV.U32 R3, RZ, RZ, 0xc000 ;  /* 0x0000c000ff03a424 */ /* 0x000fe200078e00ff */
[----:B------:R-:W-:Y:S02]  /*1cb0*/  UIADD3 UR25, UPT, UPT, UR10, 0xc000, URZ ;  /* 0x0000c0000a197890 */ /* 0x000fe4000fffe0ff */
[----:B------:R-:W-:Y:S01]  /*1cc0*/  ISETP.LT.U32.AND P0, PT, R10, 0x20, P0 ;  /* 0x000000200a00780c */ /* 0x000fe20000701070 */
[----:B------:R-:W-:Y:S01]  /*1cd0*/  ULOP3.LUT UR28, UR15, 0x3, URZ, 0xc0, !UPT ;  /* 0x000000030f1c7892 */ /* 0x000fe2000f8ec0ff */
[----:B------:R-:W-:-:S03]  /*1ce0*/  UMOV UR35, UR26 ;  /* 0x0000001a00237c82 */ /* 0x000fc60008000000 */
[----:B------:R-:W-:Y:S02]  /*1cf0*/  ULEA UR32, UR28, UR10, 0xd ;  /* 0x0000000a1c207291 */ /* 0x000fe4000f8e68ff */
[----:B------:R-:W-:Y:S01]  /*1d00*/  ULEA UR34, UR28, UR14, 0x6 ;  /* 0x0000000e1c227291 */ /* 0x000fe2000f8e30ff */
[----:B------:R-:W-:-:S05]  /*1d10*/  UMOV UR33, UR25 ;  /* 0x0000001900217c82 */ /* 0x000fca0008000000 */
[----:B------:R-:W-:-:S05]  /*1d20*/  VOTEU.ANY UP0, P0 ;  /* 0x0000000000ff7886 */ /* 0x000fca0000000100 */
[----:B------:R-:W-:Y:S02]  /*1d30*/  @UP0 UIADD3 UR24, UPT, UPT, UR10, 0x8000, URZ ;  /* 0x000080000a180890 */ /* 0x000fe4000fffe0ff */
[----:B------:R3:W-:Y:S01]  /*1d40*/  @!P2 SYNCS.ARRIVE.TRANS64 RZ, [UR10+0xc000], R3 ;  /* 0x00c00003ffffa9a7 */ /* 0x0007e2000800000a */
[----:B------:R-:W-:Y:S06]  /*1d50*/  BAR.SYNC.DEFER_BLOCKING 0x0 ;  /* 0x0000000000007b1d */ /* 0x000fec0000010000 */
[----:B------:R-:W-:Y:S01]  /*1d60*/  VOTEU.ANY UP0, P0 ;  /* 0x0000000000ff7886 */ /* 0x000fe20000000100 */
[----:B---3--:R-:W-:-:S04]  /*1d70*/  IMAD.U32 R3, R2, -0x80000000, RZ ;  /* 0x8000000002037824 */ /* 0x008fc800078e00ff */
[----:B------:R3:W-:Y:S01]  /*1d80*/  @UP0 UTMALDG.2D [UR24], [UR8] ;  /* 0x00000018080005b4 */ /* 0x0007e20008008000 */
[----:B------:R-:W-:Y:S01]  /*1d90*/  UISETP.NE.U32.AND UP0, UPT, UR15, URZ, UPT ;  /* 0x000000ff0f00728c */ /* 0x000fe2000bf05070 */
[----:B------:R5:W-:Y:S06]  /*1da0*/  MEMBAR.ALL.CTA ;  /* 0x0000000000007992 */ /* 0x000bec0000008000 */
[----:B-----5:R-:W5:Y:S02]  /*1db0*/  FENCE.VIEW.ASYNC.S ;  /* 0x00000000000073c6 */ /* 0x020f640000000000 */
[----:B-----5:R-:W-:Y:S06]  /*1dc0*/  BAR.SYNC.DEFER_BLOCKING 0x0 ;  /* 0x0000000000007b1d */ /* 0x020fec0000010000 */
[----:B------:R3:W-:Y:S02]  /*1dd0*/  UTMALDG.2D [UR32], [UR6] ;  /* 0x00000020060075b4 */ /* 0x0007e40008008000 */
[----:B------:R-:W-:Y:S06]  /*1de0*/  BAR.SYNC.DEFER_BLOCKING 0x0 ;  /* 0x0000000000007b1d */ /* 0x000fec0000010000 */
[----:B------:R-:W5:Y:S02]  /*1df0*/  SYNCS.PHASECHK.TRANS64.TRYWAIT P0, [UR10+0xc000], R3 ;  /* 0x00c00003ff0075a7 */ /* 0x000f64000800110a */
[----:B---3-5:R-:W-:Y:S05]  /*1e00*/  @!P0 BRA `(.L_x_57) ;  /* 0x0000001000448947 */ /* 0x028fea0003800000 */
.L_x_68:
[----:B------:R-:W-:Y:S05]  /*1e10*/  BRA.U UP0, `(.L_x_58) ;  /* 0x0000000100347547 */ /* 0x000fea000b800000 */
[----:B------:R-:W-:Y:S01]  /*1e20*/  UMOV UR24, 0x0 ;  /* 0x0000000000187882 */ /* 0x000fe20000000000 */
[----:B------:R-:W-:Y:S01]  /*1e30*/  UMOV UR25, 0x8410010 ;  /* 0x0841001000197882 */ /* 0x000fe20000000000 */
[----:B------:R-:W-:Y:S01]  /*1e40*/  UMOV UR28, 0x0 ;  /* 0x00000000001c7882 */ /* 0x000fe20000000000 */
[----:B------:R-:W-:Y:S01]  /*1e50*/  UMOV UR29, 0x8410010 ;  /* 0x08410010001d7882 */ /* 0x000fe20000000000 */
[----:B------:R-:W-:Y:S01]  /*1e60*/  UMOV UR32, 0x0 ;  /* 0x0000000000207882 */ /* 0x000fe20000000000 */
[----:B------:R-:W-:Y:S01]  /*1e70*/  UMOV UR33, 0x8410010 ;  /* 0x0841001000217882 */ /* 0x000fe20000000000 */
[----:B------:R3:W-:Y:S01]  /*1e80*/  UTCHMMA gdesc[UR16], gdesc[UR18], tmem[UR36], tmem[UR24], idesc[UR25], UPT ;  /* 0x00ff1812100075ea */ /* 0x0007e2000b800024 */
[----:B------:R-:W-:Y:S01]  /*1e90*/  UMOV UR34, 0x0 ;  /* 0x0000000000227882 */ /* 0x000fe20000000000 */
[----:B------:R-:W-:Y:S01]  /*1ea0*/  UMOV UR35, 0x8410010 ;  /* 0x0841001000237882 */ /* 0x000fe20000000000 */
[----:B------:R3:W-:Y:S01]  /*1eb0*/  UTCHMMA gdesc[UR20], gdesc[UR22], tmem[UR36], tmem[UR28], idesc[UR29], UPT ;  /* 0x00ff1c16140075ea */ /* 0x0007e2000b800024 */
[----:B------:R3:W-:Y:S01]  /*1ec0*/  UTCHMMA gdesc[UR30], gdesc[UR38], tmem[UR36], tmem[UR32], idesc[UR33], UPT ;  /* 0x00ff20261e0075ea */ /* 0x0007e2000b800024 */
[----:B------:R3:W-:Y:S01]  /*1ed0*/  UTCHMMA gdesc[UR40], gdesc[UR42], tmem[UR36], tmem[UR34], idesc[UR35], UPT ;  /* 0x00ff222a280075ea */ /* 0x0007e2000b800024 */
[----:B------:R-:W-:Y:S01]  /*1ee0*/  NOP ;  /* 0x0000000000007918 */ /* 0x000fe20000000000 */
.L_x_58:
[----:B------:R-:W-:-:S04]  /*1ef0*/  ELECT P0, URZ, PT ;  /* 0x0000000000ff782f */ /* 0x000fc80003800000 */
[----:B------:R-:W-:-:S13]  /*1f00*/  ISETP.LT.U32.AND P0, PT, R10, 0x20, P0 ;  /* 0x000000200a00780c */ /* 0x000fda0000701070 */
[----:B------:R-:W-:Y:S01]  /*1f10*/  VOTEU.ANY UP0, P0 ;  /* 0x0000000000ff7886 */ /* 0x000fe20000000100 */
[----:B------:R-:W-:-:S04]  /*1f20*/  VOTEU.ANY UP1, P0 ;  /* 0x0000000000ff7886 */ /* 0x000fc80000020100 */
[----:B---3--:R-:W-:Y:S02]  /*1f30*/  @UP0 UMOV UR24, UR4 ;  /* 0x0000000400180c82 */ /* 0x008fe40008000000 */
[----:B------:R3:W-:Y:S01]  /*1f40*/  @UP1 UTCBAR [UR24], URZ ;  /* 0x000000ff180013e9 */ /* 0x0007e200080000ff */
[----:B------:R-:W-:Y:S06]  /*1f50*/  BAR.SYNC.DEFER_BLOCKING 0x0 ;  /* 0x0000000000007b1d */ /* 0x000fec0000010000 */
[----:B------:R-:W5:Y:S02]  /*1f60*/  SYNCS.PHASECHK.TRANS64.TRYWAIT P0, [UR10+0xc010], R3 ;  /* 0x00c01003ff0075a7 */ /* 0x000f64000800110a */
[----:B---3-5:R-:W-:Y:S05]  /*1f70*/  @!P0 BRA `(.L_x_59) ;  /* 0x0000000c00f48947 */ /* 0x028fea0003800000 */
.L_x_69:
[----:B------:R-:W-:Y:S01]  /*1f80*/  UIADD3 UR26, UPT, UPT, UR26, 0x40, URZ ;  /* 0x000000401a1a7890 */ /* 0x000fe2000fffe0ff */
[----:B------:R-:W-:-:S03]  /*1f90*/  LOP3.LUT R2, R2, 0x1, RZ, 0x3c, !PT ;  /* 0x0000000102027812 */ /* 0x000fc600078e3cff */
[----:B--2---:R-:W-:-:S09]  /*1fa0*/  UISETP.GE.AND UP0, UPT, UR26, UR37, UPT ;  /* 0x000000251a00728c */ /* 0x004fd2000bf06270 */
[----:B------:R-:W-:Y:S05]  /*1fb0*/  BRA.U !UP0, `(.L_x_60) ;  /* 0xfffffffd08307547 */ /* 0x000fea000b83ffff */
.L_x_53:
[----:B---3-5:R-:W-:Y:S06]  /*1fc0*/  BAR.SYNC.DEFER_BLOCKING 0x0 ;  /* 0x0000000000007b1d */ /* 0x028fec0000010000 */
[----:B------:R-:W-:Y:S04]  /*1fd0*/  BSSY.RECONVERGENT B4, `(.L_x_61) ;  /* 0x0000004000047945 */ /* 0x000fe80003800200 */
[----:B------:R-:W-:Y:S05]  /*1fe0*/  @P2 BRA `(.L_x_62) ;  /* 0x0000000000082947 */ /* 0x000fea0003800000 */
[----:B------:R-:W3:Y:S02]  /*1ff0*/  SYNCS.CCTL.IV [UR10+0xc000] ;  /* 0x00c00000ff0079b1 */ /* 0x000ee4000800000a */
[----:B---3--:R-:W3:Y:S02]  /*2000*/  SYNCS.CCTL.IV [UR10+0xc010] ;  /* 0x00c01000ff0079b1 */ /* 0x008ee4000800000a */
.L_x_62:
[----:B--2---:R-:W-:Y:S05]  /*2010*/  BSYNC.RECONVERGENT B4 ;  /* 0x0000000000047941 */ /* 0x004fea0003800200 */
.L_x_61:
[----:B------:R-:W-:Y:S01]  /*2020*/  ULOP3.LUT UR15, UR15, 0x3, URZ, 0xc0, !UPT ;  /* 0x000000030f0f7892 */ /* 0x000fe2000f8ec0ff */
[C---:B------:R-:W-:Y:S01]  /*2030*/  IMAD.SHL.U32 R2, R0.reuse, 0x80, RZ ;  /* 0x0000008000027824 */ /* 0x040fe200078e00ff */
[----:B------:R-:W-:Y:S01]  /*2040*/  USHF.L.U32 UR6, UR11, 0x7, URZ ;  /* 0x000000070b067899 */ /* 0x000fe200080006ff */
[----:B------:R-:W-:Y:S01]  /*2050*/  IMAD.SHL.U32 R3, R0, 0x10, RZ ;  /* 0x0000001000037824 */ /* 0x000fe200078e00ff */
[----:B------:R-:W-:Y:S02]  /*2060*/  ULEA UR4, UR15, UR36, 0x15 ;  /* 0x000000240f047291 */ /* 0x000fe4000f8ea8ff */
[----:B------:R-:W-:Y:S01]  /*2070*/  LOP3.LUT R0, R2, 0x3f80, RZ, 0xc0, !PT ;  /* 0x00003f8002007812 */ /* 0x000fe200078ec0ff */
[----:B------:R-:W-:Y:S01]  /*2080*/  ULEA UR5, UR15, UR14, 0x6 ;  /* 0x0000000e0f057291 */ /* 0x000fe2000f8e30ff */
[----:B------:R-:W-:Y:S02]  /*2090*/  ELECT P0, URZ, PT ;  /* 0x0000000000ff782f */ /* 0x000fe40003800000 */
[----:B------:R-:W-:-:S03]  /*20a0*/  LOP3.LUT R0, R0, 0x70, R3, 0xf8, !PT ;  /* 0x0000007000007812 */ /* 0x000fc600078ef803 */
[----:B------:R-:W2:Y:S01]  /*20b0*/  LDTM.x64 R96, tmem[UR4] ;  /* 0x00000004006079ee */ /* 0x000ea20008340000 */
[C---:B------:R-:W-:Y:S02]  /*20c0*/  LOP3.LUT R2, R0.reuse, 0x10, RZ, 0x3c, !PT ;  /* 0x0000001000027812 */ /* 0x040fe400078e3cff */
[----:B------:R-:W-:Y:S02]  /*20d0*/  LOP3.LUT R3, R0, 0x20, RZ, 0x3c, !PT ;  /* 0x0000002000037812 */ /* 0x000fe400078e3cff */
[----:B--2---:R-:W-:Y:S02]  /*20e0*/  F2FP.F16.F32.PACK_AB R160, R97, R96 ;  /* 0x0000006061a0723e */ /* 0x004fe400000000ff */
[----:B------:R-:W-:Y:S02]  /*20f0*/  F2FP.F16.F32.PACK_AB R161, R99, R98 ;  /* 0x0000006263a1723e */ /* 0x000fe400000000ff */
[----:B------:R-:W-:Y:S02]  /*2100*/  F2FP.F16.F32.PACK_AB R162, R101, R100 ;  /* 0x0000006465a2723e */ /* 0x000fe400000000ff */
[----:B------:R-:W-:-:S02]  /*2110*/  F2FP.F16.F32.PACK_AB R163, R103, R102 ;  /* 0x0000006667a3723e */ /* 0x000fc400000000ff */
[----:B------:R-:W-:Y:S02]  /*2120*/  F2FP.F16.F32.PACK_AB R164, R105, R104 ;  /* 0x0000006869a4723e */ /* 0x000fe400000000ff */
[----:B------:R-:W-:Y:S02]  /*2130*/  F2FP.F16.F32.PACK_AB R165, R107, R106 ;  /* 0x0000006a6ba5723e */ /* 0x000fe400000000ff */
[----:B------:R-:W-:Y:S02]  /*2140*/  F2FP.F16.F32.PACK_AB R166, R109, R108 ;  /* 0x0000006c6da6723e */ /* 0x000fe400000000ff */
[----:B------:R-:W-:Y:S02]  /*2150*/  F2FP.F16.F32.PACK_AB R167, R111, R110 ;  /* 0x0000006e6fa7723e */ /* 0x000fe400000000ff */
[----:B------:R-:W2:Y:S01]  /*2160*/  LDTM.x64 R48, tmem[UR4+0x40] ;  /* 0x00004004003079ee */ /* 0x000ea20008340000 */
[----:B------:R-:W-:Y:S02]  /*2170*/  F2FP.F16.F32.PACK_AB R112, R113, R112 ;  /* 0x000000707170723e */ /* 0x000fe400000000ff */
[----:B------:R-:W-:-:S02]  /*2180*/  F2FP.F16.F32.PACK_AB R120, R121, R120 ;  /* 0x000000787978723e */ /* 0x000fc400000000ff */
[----:B------:R-:W-:Y:S02]  /*2190*/  F2FP.F16.F32.PACK_AB R128, R129, R128 ;  /* 0x000000808180723e */ /* 0x000fe400000000ff */
[----:B------:R-:W-:Y:S02]  /*21a0*/  F2FP.F16.F32.PACK_AB R113, R115, R114 ;  /* 0x000000727371723e */ /* 0x000fe400000000ff */
[----:B------:R-:W-:Y:S02]  /*21b0*/  F2FP.F16.F32.PACK_AB R121, R123, R122 ;  /* 0x0000007a7b79723e */ /* 0x000fe400000000ff */
[----:B------:R-:W-:Y:S02]  /*21c0*/  F2FP.F16.F32.PACK_AB R129, R131, R130 ;  /* 0x000000828381723e */ /* 0x000fe400000000ff */
[----:B------:R-:W-:Y:S02]  /*21d0*/  F2FP.F16.F32.PACK_AB R114, R117, R116 ;  /* 0x000000747572723e */ /* 0x000fe400000000ff */
[----:B------:R-:W-:-:S02]  /*21e0*/  F2FP.F16.F32.PACK_AB R115, R119, R118 ;  /* 0x000000767773723e */ /* 0x000fc400000000ff */
[----:B------:R-:W-:Y:S02]  /*21f0*/  F2FP.F16.F32.PACK_AB R122, R125, R124 ;  /* 0x0000007c7d7a723e */ /* 0x000fe400000000ff */
[----:B------:R-:W-:Y:S02]  /*2200*/  F2FP.F16.F32.PACK_AB R123, R127, R126 ;  /* 0x0000007e7f7b723e */ /* 0x000fe400000000ff */
[----:B------:R-:W-:Y:S02]  /*2210*/  F2FP.F16.F32.PACK_AB R130, R133, R132 ;  /* 0x000000848582723e */ /* 0x000fe400000000ff */
[----:B------:R-:W-:Y:S02]  /*2220*/  F2FP.F16.F32.PACK_AB R136, R137, R136 ;  /* 0x000000888988723e */ /* 0x000fe400000000ff */
[----:B--2---:R-:W-:Y:S02]  /*2230*/  F2FP.F16.F32.PACK_AB R116, R49, R48 ;  /* 0x000000303174723e */ /* 0x004fe400000000ff */
        /* <DEDUP_REMOVED lines=9> */
[----:B----4-:R-:W2:Y:S01]  /*22d0*/  LDTM.x64 R4, tmem[UR4+0x80] ;  /* 0x00008004000479ee */ /* 0x010ea20008340000 */
        /* <DEDUP_REMOVED lines=63> */
[----:B------:R-:W-:Y:S01]  /*26d0*/  NOP ;  /* 0x0000000000007918 */ /* 0x000fe20000000000 */
[----:B--23--:R-:W-:Y:S01]  /*26e0*/  BAR.SYNC.DEFER_BLOCKING 0x0 ;  /* 0x0000000000007b1d */ /* 0x00cfe20000010000 */
[----:B------:R-:W-:Y:S01]  /*26f0*/  F2FP.F16.F32.PACK_AB R152, R153, R152 ;  /* 0x000000989998723e */ /* 0x000fe200000000ff */
[----:B------:R-:W-:Y:S01]  /*2700*/  ULEA UR4, UR15, UR10, 0xe ;  /* 0x0000000a0f047291 */ /* 0x000fe2000f8e70ff */
[----:B------:R-:W-:-:S02]  /*2710*/  F2FP.F16.F32.PACK_AB R153, R155, R154 ;  /* 0x0000009a9b99723e */ /* 0x000fc400000000ff */
[----:B------:R-:W-:Y:S02]  /*2720*/  F2FP.F16.F32.PACK_AB R154, R157, R156 ;  /* 0x0000009c9d9a723e */ /* 0x000fe400000000ff */
[----:B------:R-:W-:Y:S02]  /*2730*/  F2FP.F16.F32.PACK_AB R155, R159, R158 ;  /* 0x0000009e9f9b723e */ /* 0x000fe400000000ff */
[----:B------:R-:W-:Y:S02]  /*2740*/  F2FP.F16.F32.PACK_AB R4, R5, R4 ;  /* 0x000000040504723e */ /* 0x000fe400000000ff */
[----:B------:R-:W-:Y:S01]  /*2750*/  F2FP.F16.F32.PACK_AB R5, R7, R6 ;  /* 0x000000060705723e */ /* 0x000fe200000000ff */
[----:B------:R-:W-:Y:S01]  /*2760*/  STS.128 [R0+UR10], R160 ;  /* 0x000000a000007988 */ /* 0x000fe20008000c0a */
[----:B------:R-:W-:Y:S02]  /*2770*/  F2FP.F16.F32.PACK_AB R12, R13, R12 ;  /* 0x0000000c0d0c723e */ /* 0x000fe400000000ff */
[----:B------:R-:W-:Y:S01]  /*2780*/  F2FP.F16.F32.PACK_AB R6, R9, R8 ;  /* 0x000000080906723e */ /* 0x000fe200000000ff */
[----:B------:R-:W-:Y:S01]  /*2790*/  STS.128 [R0+UR10+0x4000], R116 ;  /* 0x0040007400007988 */ /* 0x000fe20008000c0a */
[----:B------:R-:W-:-:S02]  /*27a0*/  F2FP.F16.F32.PACK_AB R7, R11, R10 ;  /* 0x0000000a0b07723e */ /* 0x000fc400000000ff */
[----:B------:R-:W-:Y:S01]  /*27b0*/  F2FP.F16.F32.PACK_AB R13, R15, R14 ;  /* 0x0000000e0f0d723e */ /* 0x000fe200000000ff */
[----:B------:R-:W-:Y:S01]  /*27c0*/  STS.128 [R0+UR10+0x8000], R68 ;  /* 0x0080004400007988 */ /* 0x000fe20008000c0a */
[----:B------:R-:W-:Y:S02]  /*27d0*/  F2FP.F16.F32.PACK_AB R20, R21, R20 ;  /* 0x000000141514723e */ /* 0x000fe400000000ff */
[----:B------:R-:W-:Y:S01]  /*27e0*/  F2FP.F16.F32.PACK_AB R14, R17, R16 ;  /* 0x00000010110e723e */ /* 0x000fe200000000ff */
[----:B------:R2:W-:Y:S01]  /*27f0*/  STS.128 [R0+UR10+0xc000], R4 ;  /* 0x00c0000400007988 */ /* 0x0005e20008000c0a */
[----:B------:R-:W-:Y:S02]  /*2800*/  F2FP.F16.F32.PACK_AB R15, R19, R18 ;  /* 0x00000012130f723e */ /* 0x000fe400000000ff */
[----:B------:R-:W-:Y:S01]  /*2810*/  F2FP.F16.F32.PACK_AB R21, R23, R22 ;  /* 0x000000161715723e */ /* 0x000fe200000000ff */
[----:B------:R-:W-:Y:S01]  /*2820*/  STS.128 [R2+UR10], R164 ;  /* 0x000000a402007988 */ /* 0x000fe20008000c0a */
[----:B------:R-:W-:-:S02]  /*2830*/  F2FP.F16.F32.PACK_AB R22, R25, R24 ;  /* 0x000000181916723e */ /* 0x000fc400000000ff */
[----:B------:R-:W-:Y:S01]  /*2840*/  F2FP.F16.F32.PACK_AB R23, R27, R26 ;  /* 0x0000001a1b17723e */ /* 0x000fe200000000ff */
[----:B------:R-:W-:Y:S01]  /*2850*/  STS.128 [R2+UR10+0x4000], R124 ;  /* 0x0040007c02007988 */ /* 0x000fe20008000c0a */
[----:B------:R-:W-:Y:S02]  /*2860*/  F2FP.F16.F32.PACK_AB R28, R29, R28 ;  /* 0x0000001c1d1c723e */ /* 0x000fe400000000ff */
[----:B------:R-:W-:Y:S01]  /*2870*/  F2FP.F16.F32.PACK_AB R29, R31, R30 ;  /* 0x0000001e1f1d723e */ /* 0x000fe200000000ff */
[----:B------:R-:W-:Y:S01]  /*2880*/  STS.128 [R2+UR10+0x8000], R76 ;  /* 0x0080004c02007988 */ /* 0x000fe20008000c0a */
[----:B------:R-:W-:Y:S02]  /*2890*/  F2FP.F16.F32.PACK_AB R36, R37, R36 ;  /* 0x000000242524723e */ /* 0x000fe400000000ff */
[----:B------:R-:W-:Y:S01]  /*28a0*/  F2FP.F16.F32.PACK_AB R30, R33, R32 ;  /* 0x00000020211e723e */ /* 0x000fe200000000ff */
[----:B------:R3:W-:Y:S01]  /*28b0*/  STS.128 [R2+UR10+0xc000], R12 ;  /* 0x00c0000c02007988 */ /* 0x0007e20008000c0a */
[----:B------:R-:W-:-:S02]  /*28c0*/  F2FP.F16.F32.PACK_AB R31, R35, R34 ;  /* 0x00000022231f723e */ /* 0x000fc400000000ff */
[----:B------:R-:W-:Y:S01]  /*28d0*/  F2FP.F16.F32.PACK_AB R37, R39, R38 ;  /* 0x000000262725723e */ /* 0x000fe200000000ff */
[----:B------:R-:W-:Y:S01]  /*28e0*/  STS.128 [R3+UR10], R112 ;  /* 0x0000007003007988 */ /* 0x000fe20008000c0a */
[----:B------:R-:W-:Y:S02]  /*28f0*/  F2FP.F16.F32.PACK_AB R44, R45, R44 ;  /* 0x0000002c2d2c723e */ /* 0x000fe400000000ff */
[----:B------:R-:W-:Y:S01]  /*2900*/  LOP3.LUT R8, R0, 0x30, RZ, 0x3c, !PT ;  /* 0x0000003000087812 */ /* 0x000fe200078e3cff */
[----:B------:R-:W-:Y:S01]  /*2910*/  STS.128 [R3+UR10+0x4000], R132 ;  /* 0x0040008403007988 */ /* 0x000fe20008000c0a */
[----:B------:R-:W-:Y:S02]  /*2920*/  F2FP.F16.F32.PACK_AB R38, R41, R40 ;  /* 0x000000282926723e */ /* 0x000fe400000000ff */
[----:B------:R-:W-:Y:S01]  /*2930*/  F2FP.F16.F32.PACK_AB R39, R43, R42 ;  /* 0x0000002a2b27723e */ /* 0x000fe200000000ff */
[----:B------:R-:W-:Y:S01]  /*2940*/  STS.128 [R3+UR10+0x8000], R84 ;  /* 0x0080005403007988 */ /* 0x000fe20008000c0a */
[----:B------:R-:W-:-:S02]  /*2950*/  F2FP.F16.F32.PACK_AB R45, R47, R46 ;  /* 0x0000002e2f2d723e */ /* 0x000fc400000000ff */
[----:B------:R-:W-:Y:S01]  /*2960*/  F2FP.F16.F32.PACK_AB R52, R53, R52 ;  /* 0x000000343534723e */ /* 0x000fe200000000ff */
[----:B------:R4:W-:Y:S01]  /*2970*/  STS.128 [R3+UR10+0xc000], R20 ;  /* 0x00c0001403007988 */ /* 0x0009e20008000c0a */
[----:B--2---:R-:W-:Y:S02]  /*2980*/  LOP3.LUT R4, R0, 0x40, RZ, 0x3c, !PT ;  /* 0x0000004000047812 */ /* 0x004fe400078e3cff */
[----:B------:R-:W-:Y:S01]  /*2990*/  F2FP.F16.F32.PACK_AB R46, R49, R48 ;  /* 0x00000030312e723e */ /* 0x000fe200000000ff */
[----:B------:R2:W-:Y:S01]  /*29a0*/  STS.128 [R8+UR10], R120 ;  /* 0x0000007808007988 */ /* 0x0005e20008000c0a */
[----:B------:R-:W-:Y:S02]  /*29b0*/  F2FP.F16.F32.PACK_AB R47, R51, R50 ;  /* 0x00000032332f723e */ /* 0x000fe400000000ff */
[----:B------:R-:W-:Y:S01]  /*29c0*/  F2FP.F16.F32.PACK_AB R53, R55, R54 ;  /* 0x000000363735723e */ /* 0x000fe200000000ff */
[----:B------:R2:W-:Y:S01]  /*29d0*/  STS.128 [R8+UR10+0x4000], R72 ;  /* 0x0040004808007988 */ /* 0x0005e20008000c0a */
[----:B------:R-:W-:-:S02]  /*29e0*/  F2FP.F16.F32.PACK_AB R60, R61, R60 ;  /* 0x0000003c3d3c723e */ /* 0x000fc400000000ff */
[C---:B---3--:R-:W-:Y:S01]  /*29f0*/  LOP3.LUT R2, R0.reuse, 0x50, RZ, 0x3c, !PT ;  /* 0x0000005000027812 */ /* 0x048fe200078e3cff */
[----:B------:R2:W-:Y:S01]  /*2a00*/  STS.128 [R8+UR10+0x8000], R92 ;  /* 0x0080005c08007988 */ /* 0x0005e20008000c0a */
[----:B------:R-:W-:Y:S02]  /*2a10*/  F2FP.F16.F32.PACK_AB R54, R57, R56 ;  /* 0x000000383936723e */ /* 0x000fe400000000ff */
[----:B------:R-:W-:Y:S01]  /*2a20*/  F2FP.F16.F32.PACK_AB R55, R59, R58 ;  /* 0x0000003a3b37723e */ /* 0x000fe200000000ff */
[----:B------:R2:W-:Y:S01]  /*2a30*/  STS.128 [R8+UR10+0xc000], R28 ;  /* 0x00c0001c08007988 */ /* 0x0005e20008000c0a */
[----:B------:R-:W-:Y:S02]  /*2a40*/  F2FP.F16.F32.PACK_AB R61, R63, R62 ;  /* 0x0000003e3f3d723e */ /* 0x000fe400000000ff */
[----:B----4-:R-:W-:Y:S01]  /*2a50*/  LOP3.LUT R3, R0, 0x60, RZ, 0x3c, !PT ;  /* 0x0000006000037812 */ /* 0x010fe200078e3cff */
[----:B------:R2:W-:Y:S01]  /*2a60*/  STS.128 [R4+UR10], R128 ;  /* 0x0000008004007988 */ /* 0x0005e20008000c0a */
[----:B------:R-:W-:-:S02]  /*2a70*/  F2FP.F16.F32.PACK_AB R62, R65, R64 ;  /* 0x00000040413e723e */ /* 0x000fc400000000ff */
[----:B------:R-:W-:Y:S01]  /*2a80*/  F2FP.F16.F32.PACK_AB R63, R67, R66 ;  /* 0x00000042433f723e */ /* 0x000fe200000000ff */
[----:B------:R2:W-:Y:S01]  /*2a90*/  STS.128 [R4+UR10+0x4000], R80 ;  /* 0x0040005004007988 */ /* 0x0005e20008000c0a */
[----:B------:R-:W-:-:S03]  /*2aa0*/  LOP3.LUT R0, R0, 0x70, RZ, 0x3c, !PT ;  /* 0x0000007000007812 */ /* 0x000fc600078e3cff */
[----:B------:R2:W-:Y:S04]  /*2ab0*/  STS.128 [R4+UR10+0x8000], R100 ;  /* 0x0080006404007988 */ /* 0x0005e80008000c0a */
[----:B------:R2:W-:Y:S04]  /*2ac0*/  STS.128 [R4+UR10+0xc000], R36 ;  /* 0x00c0002404007988 */ /* 0x0005e80008000c0a */
[----:B------:R2:W-:Y:S04]  /*2ad0*/  STS.128 [R2+UR10], R136 ;  /* 0x0000008802007988 */ /* 0x0005e80008000c0a */
[----:B------:R2:W-:Y:S04]  /*2ae0*/  STS.128 [R2+UR10+0x4000], R88 ;  /* 0x0040005802007988 */ /* 0x0005e80008000c0a */
        /* <DEDUP_REMOVED lines=9> */
[----:B------:R2:W-:Y:S01]  /*2b80*/  STS.128 [R0+UR10+0xc000], R60 ;  /* 0x00c0003c00007988 */ /* 0x0005e20008000c0a */
[----:B------:R3:W-:Y:S06]  /*2b90*/  MEMBAR.ALL.CTA ;  /* 0x0000000000007992 */ /* 0x0007ec0000008000 */
[----:B---3--:R-:W3:Y:S02]  /*2ba0*/  FENCE.VIEW.ASYNC.S ;  /* 0x00000000000073c6 */ /* 0x008ee40000000000 */
[----:B---3--:R-:W-:Y:S06]  /*2bb0*/  BAR.SYNC.DEFER_BLOCKING 0x0 ;  /* 0x0000000000007b1d */ /* 0x008fec0000010000 */
[----:B------:R2:W-:Y:S01]  /*2bc0*/  UTMASTG.2D [UR4], [UR12] ;  /* 0x000000040c0073b5 */ /* 0x0005e20008008000 */
[----:B------:R0:W-:Y:S01]  /*2bd0*/  UTMACMDFLUSH ;  /* 0x00000000000079b7 */ /* 0x0001e20000000000 */
[----:B------:R-:W-:-:S04]  /*2be0*/  DEPBAR.LE SB0, 0x0 ;  /* 0x000080000000791a */ /* 0x000fc80000000000 */
[----:B------:R-:W-:Y:S08]  /*2bf0*/  BAR.SYNC.DEFER_BLOCKING 0x0 ;  /* 0x0000000000007b1d */ /* 0x000ff00000010000 */
[----:B------:R-:W-:Y:S06]  /*2c00*/  BAR.SYNC.DEFER_BLOCKING 0x0 ;  /* 0x0000000000007b1d */ /* 0x000fec0000010000 */
[----:B--2---:R-:W-:Y:S05]  /*2c10*/  @P1 BRA `(.L_x_63) ;  /* 0x0000000000a01947 */ /* 0x004fea0003800000 */
[----:B------:R-:W2:Y:S01]  /*2c20*/  S2UR UR5, SR_CgaCtaId ;  /* 0x00000000000579c3 */ /* 0x000ea20000008800 */
[----:B------:R-:W-:Y:S01]  /*2c30*/  NOP ;  /* 0x0000000000007918 */ /* 0x000fe20000000000 */
[----:B------:R-:W-:Y:S01]  /*2c40*/  UMOV UR4, 0x50 ;  /* 0x0000005000047882 */ /* 0x000fe20000000000 */
[----:B------:R-:W-:Y:S02]  /*2c50*/  IMAD.U32 R0, RZ, RZ, UR36 ;  /* 0x00000024ff007e24 */ /* 0x000fe4000f8e00ff */
[----:B------:R-:W-:Y:S02]  /*2c60*/  IMAD.MOV.U32 R3, RZ, RZ, 0xff ;  /* 0x000000ffff037424 */ /* 0x000fe400078e00ff */
[----:B------:R-:W-:Y:S01]  /*2c70*/  IMAD.MOV.U32 R7, RZ, RZ, 0x1 ;  /* 0x00000001ff077424 */ /* 0x000fe200078e00ff */
[----:B------:R-:W-:-:S04]  /*2c80*/  LOP3.LUT R0, R0, 0xffff, RZ, 0xc0, !PT ;  /* 0x0000ffff00007812 */ /* 0x000fc800078ec0ff */
[----:B------:R-:W-:-:S05]  /*2c90*/  SHF.R.U32.HI R0, RZ, 0x5, R0 ;  /* 0x00000005ff007819 */ /* 0x000fca0000011600 */
[----:B------:R-:W-:Y:S01]  /*2ca0*/  VIADD R2, R0, 0x10 ;  /* 0x0000001000027836 */ /* 0x000fe20000000000 */
[----:B------:R-:W-:Y:S01]  /*2cb0*/  SHF.L.U32 R0, R3, R0, RZ ;  /* 0x0000000003007219 */ /* 0x000fe200000006ff */
[----:B--2---:R-:W-:-:S03]  /*2cc0*/  ULEA UR6, UR5, UR4, 0x18 ;  /* 0x0000000405067291 */ /* 0x004fc6000f8ec0ff */
[----:B------:R-:W-:-:S04]  /*2cd0*/  SHF.L.U32 R3, R7, R2, RZ ;  /* 0x0000000207037219 */ /* 0x000fc800000006ff */
[----:B------:R-:W-:Y:S02]  /*2ce0*/  LOP3.LUT R0, R3, R0, RZ, 0xfc, !PT ;  /* 0x0000000003007212 */ /* 0x000fe400078efcff */
[----:B------:R-:W2:Y:S02]  /*2cf0*/  LDS R5, [UR6] ;  /* 0x00000006ff057984 */ /* 0x000ea40008000800 */
[C---:B------:R-:W-:Y:S02]  /*2d00*/  LOP3.LUT R2, R0.reuse, 0xffff, RZ, 0xc0, !PT ;  /* 0x0000ffff00027812 */ /* 0x040fe400078ec0ff */
[----:B--2---:R-:W-:-:S04]  /*2d10*/  LOP3.LUT R3, R0, 0xffff, R5, 0x80, !PT ;  /* 0x0000ffff00037812 */ /* 0x004fc800078e8005 */
[----:B------:R-:W-:-:S13]  /*2d20*/  ISETP.NE.AND P0, PT, R3, R2, PT ;  /* 0x000000020300720c */ /* 0x000fda0003f05270 */
[----:B------:R-:W-:Y:S05]  /*2d30*/  @P0 BRA `(.L_x_64) ;  /* 0x0000000000500947 */ /* 0x000fea0003800000 */
[----:B------:R-:W-:Y:S02]  /*2d40*/  SHF.R.U32.HI R5, RZ, 0x10, R5 ;  /* 0x00000010ff057819 */ /* 0x000fe40000011605 */
[----:B------:R-:W-:-:S04]  /*2d50*/  SHF.R.U32.HI R2, RZ, 0x10, R0 ;  /* 0x00000010ff027819 */ /* 0x000fc80000011600 */
[----:B------:R-:W-:-:S04]  /*2d60*/  LOP3.LUT R5, R5, R2, RZ, 0xc0, !PT ;  /* 0x0000000205057212 */ /* 0x000fc800078ec0ff */
[----:B------:R-:W-:-:S13]  /*2d70*/  ISETP.NE.AND P0, PT, R5, R2, PT ;  /* 0x000000020500720c */ /* 0x000fda0003f05270 */
[----:B------:R-:W-:Y:S05]  /*2d80*/  @P0 BRA `(.L_x_65) ;  /* 0x0000000000300947 */ /* 0x000fea0003800000 */
[----:B------:R-:W-:Y:S01]  /*2d90*/  R2UR UR4, R0 ;  /* 0x00000000000472ca */ /* 0x000fe200000e0000 */
[----:B------:R-:W-:Y:S01]  /*2da0*/  VOTEU.ANY UR5, UPT, PT ;  /* 0x0000000000057886 */ /* 0x000fe200038e0100 */
[----:B------:R-:W2:Y:S01]  /*2db0*/  S2R R0, SR_LANEID ;  /* 0x0000000000007919 */ /* 0x000ea20000000000 */
[----:B------:R-:W-:-:S10]  /*2dc0*/  UFLO.U32 UR5, UR5 ;  /* 0x00000005000572bd */ /* 0x000fd400080e0000 */
[----:B------:R-:W-:-:S06]  /*2dd0*/  ULOP3.LUT UR4, URZ, UR4, URZ, 0x33, !UPT ;  /* 0x00000004ff047292 */ /* 0x000fcc000f8e33ff */
[----:B------:R-:W-:-:S04]  /*2de0*/  IMAD.U32 R2, RZ, RZ, UR4 ;  /* 0x00000004ff027e24 */ /* 0x000fc8000f8e00ff */
[----:B------:R-:W3:Y:S02]  /*2df0*/  REDUX UR7, R2 ;  /* 0x00000000020773c4 */ /* 0x000ee40000000000 */
[----:B------:R4:W-:Y:S01]  /*2e00*/  UTCATOMSWS.AND URZ, UR4 ;  /* 0x0000000400ff79e3 */ /* 0x0009e20008000000 */
[----:B--2---:R-:W-:Y:S01]  /*2e10*/  ISETP.EQ.U32.AND P0, PT, R0, UR5, PT ;  /* 0x0000000500007c0c */ /* 0x004fe2000bf02070 */
[----:B---3--:R-:W-:-:S12]  /*2e20*/  IMAD.U32 R0, RZ, RZ, UR7 ;  /* 0x00000007ff007e24 */ /* 0x008fd8000f8e00ff */
[----:B------:R4:W-:Y:S01]  /*2e30*/  @P0 ATOMS.AND RZ, [UR6], R0 ;  /* 0x00000000ffff098c */ /* 0x0009e2000a800006 */
[----:B------:R-:W-:Y:S05]  /*2e40*/  BRA `(.L_x_63) ;  /* 0x0000000000147947 */ /* 0x000fea0003800000 */
.L_x_65:
[----:B------:R-:W-:-:S07]  /*2e50*/  MOV R2, 0x2e70 ;  /* 0x00002e7000027802 */ /* 0x000fce0000000f00 */
[----:B-1----:R-:W-:Y:S05]  /*2e60*/  CALL.REL.NOINC `($__internal_0_$__cuda_sm10x_tcgen05_guardrail_trap_col_being_dealloced_not_returned_by_alloc) ;  /* 0x0000000000447944 */ /* 0x002fea0003c00000 */
[----:B------:R-:W-:Y:S05]  /*2e70*/  BRA `(.L_x_63) ;  /* 0x0000000000087947 */ /* 0x000fea0003800000 */
.L_x_64:
[----:B------:R-:W-:-:S07]  /*2e80*/  MOV R2, 0x2ea0 ;  /* 0x00002ea000027802 */ /* 0x000fce0000000f00 */
[----:B-1----:R-:W-:Y:S05]  /*2e90*/  CALL.REL.NOINC `($__internal_2_$__cuda_sm10x_tcgen05_guardrail_trap_unallocated_columns_being_dealloced) ;  /* 0x0000000000507944 */ /* 0x002fea0003c00000 */
.L_x_63:
[----:B------:R-:W-:Y:S01]  /*2ea0*/  NOP ;  /* 0x0000000000007918 */ /* 0x000fe20000000000 */
[----:B----4-:R-:W-:Y:S05]  /*2eb0*/  EXIT ;  /* 0x000000000000794d */ /* 0x010fea0003800000 */
.L_x_54:
[----:B------:R-:W2:Y:S02]  /*2ec0*/  SYNCS.PHASECHK.TRANS64.TRYWAIT P0, [UR10+0xc000], RZ ;  /* 0x00c000ffff0075a7 */ /* 0x000ea4000800110a */
[----:B--2---:R-:W-:Y:S05]  /*2ed0*/  @!P0 BRA `(.L_x_54) ;  /* 0xfffffffc00f88947 */ /* 0x004fea000383ffff */
[----:B------:R-:W-:Y:S05]  /*2ee0*/  BRA `(.L_x_66) ;  /* 0xffffffe800ec7947 */ /* 0x000fea000383ffff */
.L_x_56:
[----:B------:R-:W2:Y:S02]  /*2ef0*/  SYNCS.PHASECHK.TRANS64.TRYWAIT P3, [UR10+0xc010], RZ ;  /* 0x00c010ffff0075a7 */ /* 0x000ea4000806110a */
[----:B--2---:R-:W-:Y:S05]  /*2f00*/  @!P3 BRA `(.L_x_56) ;  /* 0xfffffffc00f8b947 */ /* 0x004fea000383ffff */
[----:B------:R-:W-:Y:S05]  /*2f10*/  BRA `(.L_x_67) ;  /* 0xffffffec00487947 */ /* 0x000fea000383ffff */
.L_x_57:
[----:B------:R-:W3:Y:S02]  /*2f20*/  SYNCS.PHASECHK.TRANS64.TRYWAIT P0, [UR10+0xc000], R3 ;  /* 0x00c00003ff0075a7 */ /* 0x000ee4000800110a */
[----:B---3--:R-:W-:Y:S05]  /*2f30*/  @!P0 BRA `(.L_x_57) ;  /* 0xfffffffc00f88947 */ /* 0x008fea000383ffff */
[----:B------:R-:W-:Y:S05]  /*2f40*/  BRA `(.L_x_68) ;  /* 0xffffffec00b07947 */ /* 0x000fea000383ffff */
.L_x_59:
[----:B------:R-:W3:Y:S02]  /*2f50*/  SYNCS.PHASECHK.TRANS64.TRYWAIT P0, [UR10+0xc010], R3 ;  /* 0x00c01003ff0075a7 */ /* 0x000ee4000800110a */
[----:B---3--:R-:W-:Y:S05]  /*2f60*/  @!P0 BRA `(.L_x_59) ;  /* 0xfffffffc00f88947 */ /* 0x008fea000383ffff */
[----:B------:R-:W-:Y:S05]  /*2f70*/  BRA `(.L_x_69) ;  /* 0xfffffff000007947 */ /* 0x000fea000383ffff */
        .weak           $__internal_0_$__cuda_sm10x_tcgen05_guardrail_trap_col_being_dealloced_not_returned_by_alloc
        .type           $__internal_0_$__cuda_sm10x_tcgen05_guardrail_trap_col_being_dealloced_not_returned_by_alloc,@function
        .size           $__internal_0_$__cuda_sm10x_tcgen05_guardrail_trap_col_being_dealloced_not_returned_by_alloc,($__internal_1_$__cuda_sm10x_tcgen05_guardrail_trap_phase_invalid_during_alloc - $__internal_0_$__cuda_sm10x_tcgen05_guardrail_trap_col_being_dealloced_not_returned_by_alloc)
$__internal_0_$__cuda_sm10x_tcgen05_guardrail_trap_col_being_dealloced_not_returned_by_alloc:
[----:B------:R-:W-:Y:S05]  /*2f80*/  BPT.TRAP 0x1 ;  /* 0x000000040000795c */ /* 0x000fea0000300000 */
[----:B------:R-:W-:-:S04]  /*2f90*/  IMAD.MOV.U32 R3, RZ, RZ, 0x0 ;  /* 0x00000000ff037424 */ /* 0x000fc800078e00ff */
[----:B------:R-:W-:Y:S05]  /*2fa0*/  RET.REL.NODEC R2 `(gluon_tcgen05) ;  /* 0xffffffd002147950 */ /* 0x000fea0003c3ffff */
        .weak           $__internal_1_$__cuda_sm10x_tcgen05_guardrail_trap_phase_invalid_during_alloc
        .type           $__internal_1_$__cuda_sm10x_tcgen05_guardrail_trap_phase_invalid_during_alloc,@function
        .size           $__internal_1_$__cuda_sm10x_tcgen05_guardrail_trap_phase_invalid_during_alloc,($__internal_2_$__cuda_sm10x_tcgen05_guardrail_trap_unallocated_columns_being_dealloced - $__internal_1_$__cuda_sm10x_tcgen05_guardrail_trap_phase_invalid_during_alloc)
$__internal_1_$__cuda_sm10x_tcgen05_guardrail_trap_phase_invalid_during_alloc:
[----:B------:R-:W-:Y:S05]  /*2fb0*/  BPT.TRAP 0x1 ;  /* 0x000000040000795c */ /* 0x000fea0000300000 */
[----:B------:R-:W-:-:S04]  /*2fc0*/  IMAD.MOV.U32 R3, RZ, RZ, 0x0 ;  /* 0x00000000ff037424 */ /* 0x000fc800078e00ff */
[----:B------:R-:W-:Y:S05]  /*2fd0*/  RET.REL.NODEC R2 `(gluon_tcgen05) ;  /* 0xffffffd002087950 */ /* 0x000fea0003c3ffff */
        .weak           $__internal_2_$__cuda_sm10x_tcgen05_guardrail_trap_unallocated_columns_being_dealloced
        .type           $__internal_2_$__cuda_sm10x_tcgen05_guardrail_trap_unallocated_columns_being_dealloced,@function
        .size           $__internal_2_$__cuda_sm10x_tcgen05_guardrail_trap_unallocated_columns_being_dealloced,(.L_x_73 - $__internal_2_$__cuda_sm10x_tcgen05_guardrail_trap_unallocated_columns_being_dealloced)
$__internal_2_$__cuda_sm10x_tcgen05_guardrail_trap_unallocated_columns_being_dealloced:
[----:B------:R-:W-:Y:S05]  /*2fe0*/  BPT.TRAP 0x1 ;  /* 0x000000040000795c */ /* 0x000fea0000300000 */
[----:B------:R-:W-:-:S04]  /*2ff0*/  IMAD.MOV.U32 R3, RZ, RZ, 0x0 ;  /* 0x00000000ff037424 */ /* 0x000fc800078e00ff */
[----:B------:R-:W-:Y:S05]  /*3000*/  RET.REL.NODEC R2 `(gluon_tcgen05) ;  /* 0xffffffcc02fc7950 */ /* 0x000fea0003c3ffff */
.L_x_70:
[----:B------:R-:W-:-:S00]  /*3010*/  BRA `(.L_x_70) ;  /* 0xfffffffc00fc7947 */ /* 0x000fc0000383ffff */
[----:B------:R-:W-:-:S00]  /*3020*/  NOP ;  /* 0x0000000000007918 */ /* 0x000fc00000000000 */
        /* <DEDUP_REMOVED lines=13> */
.L_x_73:


//--------------------- .nv.shared.gluon_tcgen05  --------------------------
	.section	.nv.shared.gluon_tcgen05,"aw",@nobits
	.sectionflags	@""
	.align	16
	.zero		1024


//--------------------- .nv.shared.reserved.0     --------------------------
	.section	.nv.shared.reserved.0,"aw",@nobits
	.align	8
	.weak		__nv_reservedSMEM_offset_0_alias
	.size		__nv_reservedSMEM_offset_0_alias, 0, 64
	.other		__nv_reservedSMEM_offset_0_alias,@"STO_CUDA_RESERVED_SHARED STV_DEFAULT"
__nv_reservedSMEM_offset_0_alias:
	.zero		0
.nv.shared.reserved.0:
	.zero		64
	.weak		__nv_reservedSMEM_allocation_phase
	.type		__nv_reservedSMEM_allocation_phase,@object
	.size		__nv_reservedSMEM_allocation_phase,(.L_0 - __nv_reservedSMEM_allocation_phase)
__nv_reservedSMEM_allocation_phase:
	.zero		1
.L_0:
	.zero		7
	.weak		__nv_reservedSMEM_devtool_atexit_pc
	.type		__nv_reservedSMEM_devtool_atexit_pc,@object
	.size		__nv_reservedSMEM_devtool_atexit_pc,(__nv_reservedSMEM_allocation_mask - __nv_reservedSMEM_devtool_atexit_pc)
__nv_reservedSMEM_devtool_atexit_pc:
	.zero		8
	.weak		__nv_reservedSMEM_allocation_mask
	.type		__nv_reservedSMEM_allocation_mask,@object
	.size		__nv_reservedSMEM_allocation_mask,(.L_2 - __nv_reservedSMEM_allocation_mask)
__nv_reservedSMEM_allocation_mask:
	.zero		4
.L_2:


//--------------------- .nv.constant0.gluon_tcgen05 --------------------------
	.section	.nv.constant0.gluon_tcgen05,"a",@progbits
	.sectionflags	@""
	.align	4
.nv.constant0.gluon_tcgen05:
	.zero		976


//--------------------- SYMBOLS --------------------------

	.type		.nv.reservedSmem.offset0,@object
	.size		.nv.reservedSmem.offset0,0x4
	.type		.nv.reservedSmem.cap,@object
	.size		.nv.reservedSmem.cap,0x4
